//
// Generated by NVIDIA NVVM Compiler
//
// Compiler Build ID: CL-36424714
// Cuda compilation tools, release 13.0, V13.0.88
// Based on NVVM 20.0.0
//

.version 9.0
.target sm_100
.address_size 64

	// .globl	_Z7picountPy
.global .align 4 .b8 precalc_xorwow_matrix[102400];
.global .align 4 .b8 precalc_xorwow_offset_matrix[102400];
.global .align 4 .b8 mrg32k3aM1[2304];
.global .align 4 .b8 mrg32k3aM2[2304];
.global .align 4 .b8 mrg32k3aM1SubSeq[2016];
.global .align 4 .b8 mrg32k3aM2SubSeq[2016];
.global .align 4 .b8 mrg32k3aM1Seq[2304];
.global .align 4 .b8 mrg32k3aM2Seq[2304];
.const .align 8 .b8 __cr_lgamma_table[72];
// _ZZ7picountPyE7counter has been demoted

.visible .entry _Z7picountPy(
	.param .u64 .ptr .align 1 _Z7picountPy_param_0
)
{
	.local .align 8 .b8 	__local_depot0[48];
	.reg .b64 	%SP;
	.reg .b64 	%SPL;
	.reg .pred 	%p<65>;
	.reg .b32 	%r<1309>;
	.reg .b32 	%f<25>;
	.reg .b64 	%rd<102>;
	// demoted variable
	.shared .align 8 .b8 _ZZ7picountPyE7counter[256];
	mov.u64 	%SPL, __local_depot0;
	ld.param.u64 	%rd12, [_Z7picountPy_param_0];
	add.u64 	%rd1, %SPL, 0;
	mov.u32 	%r1, %tid.x;
	mov.u32 	%r2, %ctaid.x;
	mov.u32 	%r572, %ntid.x;
	mad.lo.s32 	%r3, %r2, %r572, %r1;
	// begin inline asm
	mov.u64 	%rd13, %clock64;
	// end inline asm
	cvt.u32.u64 	%r573, %rd13;
	xor.b32  	%r574, %r573, -1429050551;
	mul.lo.s32 	%r4, %r574, 1099087573;
	{ .reg .b32 tmp; mov.b64 {tmp, %r575}, %rd13; }
	xor.b32  	%r5, %r575, -136515619;
	mul.lo.s32 	%r576, %r5, -1703105765;
	add.s32 	%r577, %r4, %r576;
	add.s32 	%r578, %r577, 6615241;
	add.s32 	%r1032, %r4, 123456789;
	st.local.v2.u32 	[%rd1], {%r578, %r1032};
	xor.b32  	%r1031, %r4, 362436069;
	add.s32 	%r1030, %r576, 521288629;
	st.local.v2.u32 	[%rd1+8], {%r1031, %r1030};
	xor.b32  	%r1029, %r576, 88675123;
	add.s32 	%r1028, %r4, 5783321;
	st.local.v2.u32 	[%rd1+16], {%r1029, %r1028};
	setp.eq.s32 	%p1, %r3, 0;
	@%p1 bra 	$L__BB0_115;
	cvt.s64.s32 	%rd100, %r3;
	mov.b32 	%r1015, 0;
$L__BB0_2:
	mov.u64 	%rd3, %rd100;
	and.b64  	%rd4, %rd3, 3;
	setp.eq.s64 	%p2, %rd4, 0;
	@%p2 bra 	$L__BB0_114;
	mul.wide.u32 	%rd15, %r1015, 3200;
	mov.u64 	%rd16, precalc_xorwow_matrix;
	add.s64 	%rd5, %rd16, %rd15;
	mov.b32 	%r1028, 0;
	mov.u32 	%r1029, %r1028;
	mov.u32 	%r1030, %r1028;
	mov.u32 	%r1031, %r1028;
	mov.u32 	%r1032, %r1028;
	mov.u32 	%r1021, %r1028;
$L__BB0_4:
	mul.wide.u32 	%rd17, %r1021, 4;
	add.s64 	%rd18, %rd1, %rd17;
	ld.local.u32 	%r23, [%rd18+4];
	shl.b32 	%r24, %r1021, 5;
	mov.b32 	%r1027, 0;
$L__BB0_5:
	.pragma "nounroll";
	shr.u32 	%r582, %r23, %r1027;
	and.b32  	%r583, %r582, 1;
	setp.eq.b32 	%p3, %r583, 1;
	not.pred 	%p4, %p3;
	add.s32 	%r584, %r24, %r1027;
	mul.lo.s32 	%r585, %r584, 5;
	mul.wide.u32 	%rd19, %r585, 4;
	add.s64 	%rd6, %rd5, %rd19;
	@%p4 bra 	$L__BB0_7;
	ld.global.u32 	%r586, [%rd6];
	xor.b32  	%r1032, %r1032, %r586;
	ld.global.u32 	%r587, [%rd6+4];
	xor.b32  	%r1031, %r1031, %r587;
	ld.global.u32 	%r588, [%rd6+8];
	xor.b32  	%r1030, %r1030, %r588;
	ld.global.u32 	%r589, [%rd6+12];
	xor.b32  	%r1029, %r1029, %r589;
	ld.global.u32 	%r590, [%rd6+16];
	xor.b32  	%r1028, %r1028, %r590;
$L__BB0_7:
	and.b32  	%r592, %r582, 2;
	setp.eq.s32 	%p5, %r592, 0;
	@%p5 bra 	$L__BB0_9;
	ld.global.u32 	%r593, [%rd6+20];
	xor.b32  	%r1032, %r1032, %r593;
	ld.global.u32 	%r594, [%rd6+24];
	xor.b32  	%r1031, %r1031, %r594;
	ld.global.u32 	%r595, [%rd6+28];
	xor.b32  	%r1030, %r1030, %r595;
	ld.global.u32 	%r596, [%rd6+32];
	xor.b32  	%r1029, %r1029, %r596;
	ld.global.u32 	%r597, [%rd6+36];
	xor.b32  	%r1028, %r1028, %r597;
$L__BB0_9:
	and.b32  	%r599, %r582, 4;
	setp.eq.s32 	%p6, %r599, 0;
	@%p6 bra 	$L__BB0_11;
	ld.global.u32 	%r600, [%rd6+40];
	xor.b32  	%r1032, %r1032, %r600;
	ld.global.u32 	%r601, [%rd6+44];
	xor.b32  	%r1031, %r1031, %r601;
	ld.global.u32 	%r602, [%rd6+48];
	xor.b32  	%r1030, %r1030, %r602;
	ld.global.u32 	%r603, [%rd6+52];
	xor.b32  	%r1029, %r1029, %r603;
	ld.global.u32 	%r604, [%rd6+56];
	xor.b32  	%r1028, %r1028, %r604;
$L__BB0_11:
	and.b32  	%r606, %r582, 8;
	setp.eq.s32 	%p7, %r606, 0;
	@%p7 bra 	$L__BB0_13;
	ld.global.u32 	%r607, [%rd6+60];
	xor.b32  	%r1032, %r1032, %r607;
	ld.global.u32 	%r608, [%rd6+64];
	xor.b32  	%r1031, %r1031, %r608;
	ld.global.u32 	%r609, [%rd6+68];
	xor.b32  	%r1030, %r1030, %r609;
	ld.global.u32 	%r610, [%rd6+72];
	xor.b32  	%r1029, %r1029, %r610;
	ld.global.u32 	%r611, [%rd6+76];
	xor.b32  	%r1028, %r1028, %r611;
$L__BB0_13:
	and.b32  	%r613, %r582, 16;
	setp.eq.s32 	%p8, %r613, 0;
	@%p8 bra 	$L__BB0_15;
	ld.global.u32 	%r614, [%rd6+80];
	xor.b32  	%r1032, %r1032, %r614;
	ld.global.u32 	%r615, [%rd6+84];
	xor.b32  	%r1031, %r1031, %r615;
	ld.global.u32 	%r616, [%rd6+88];
	xor.b32  	%r1030, %r1030, %r616;
	ld.global.u32 	%r617, [%rd6+92];
	xor.b32  	%r1029, %r1029, %r617;
	ld.global.u32 	%r618, [%rd6+96];
	xor.b32  	%r1028, %r1028, %r618;
$L__BB0_15:
	and.b32  	%r620, %r582, 32;
	setp.eq.s32 	%p9, %r620, 0;
	@%p9 bra 	$L__BB0_17;
	ld.global.u32 	%r621, [%rd6+100];
	xor.b32  	%r1032, %r1032, %r621;
	ld.global.u32 	%r622, [%rd6+104];
	xor.b32  	%r1031, %r1031, %r622;
	ld.global.u32 	%r623, [%rd6+108];
	xor.b32  	%r1030, %r1030, %r623;
	ld.global.u32 	%r624, [%rd6+112];
	xor.b32  	%r1029, %r1029, %r624;
	ld.global.u32 	%r625, [%rd6+116];
	xor.b32  	%r1028, %r1028, %r625;
$L__BB0_17:
	and.b32  	%r627, %r582, 64;
	setp.eq.s32 	%p10, %r627, 0;
	@%p10 bra 	$L__BB0_19;
	ld.global.u32 	%r628, [%rd6+120];
	xor.b32  	%r1032, %r1032, %r628;
	ld.global.u32 	%r629, [%rd6+124];
	xor.b32  	%r1031, %r1031, %r629;
	ld.global.u32 	%r630, [%rd6+128];
	xor.b32  	%r1030, %r1030, %r630;
	ld.global.u32 	%r631, [%rd6+132];
	xor.b32  	%r1029, %r1029, %r631;
	ld.global.u32 	%r632, [%rd6+136];
	xor.b32  	%r1028, %r1028, %r632;
$L__BB0_19:
	and.b32  	%r634, %r582, 128;
	setp.eq.s32 	%p11, %r634, 0;
	@%p11 bra 	$L__BB0_21;
	ld.global.u32 	%r635, [%rd6+140];
	xor.b32  	%r1032, %r1032, %r635;
	ld.global.u32 	%r636, [%rd6+144];
	xor.b32  	%r1031, %r1031, %r636;
	ld.global.u32 	%r637, [%rd6+148];
	xor.b32  	%r1030, %r1030, %r637;
	ld.global.u32 	%r638, [%rd6+152];
	xor.b32  	%r1029, %r1029, %r638;
	ld.global.u32 	%r639, [%rd6+156];
	xor.b32  	%r1028, %r1028, %r639;
$L__BB0_21:
	and.b32  	%r641, %r582, 256;
	setp.eq.s32 	%p12, %r641, 0;
	@%p12 bra 	$L__BB0_23;
	ld.global.u32 	%r642, [%rd6+160];
	xor.b32  	%r1032, %r1032, %r642;
	ld.global.u32 	%r643, [%rd6+164];
	xor.b32  	%r1031, %r1031, %r643;
	ld.global.u32 	%r644, [%rd6+168];
	xor.b32  	%r1030, %r1030, %r644;
	ld.global.u32 	%r645, [%rd6+172];
	xor.b32  	%r1029, %r1029, %r645;
	ld.global.u32 	%r646, [%rd6+176];
	xor.b32  	%r1028, %r1028, %r646;
$L__BB0_23:
	and.b32  	%r648, %r582, 512;
	setp.eq.s32 	%p13, %r648, 0;
	@%p13 bra 	$L__BB0_25;
	ld.global.u32 	%r649, [%rd6+180];
	xor.b32  	%r1032, %r1032, %r649;
	ld.global.u32 	%r650, [%rd6+184];
	xor.b32  	%r1031, %r1031, %r650;
	ld.global.u32 	%r651, [%rd6+188];
	xor.b32  	%r1030, %r1030, %r651;
	ld.global.u32 	%r652, [%rd6+192];
	xor.b32  	%r1029, %r1029, %r652;
	ld.global.u32 	%r653, [%rd6+196];
	xor.b32  	%r1028, %r1028, %r653;
$L__BB0_25:
	and.b32  	%r655, %r582, 1024;
	setp.eq.s32 	%p14, %r655, 0;
	@%p14 bra 	$L__BB0_27;
	ld.global.u32 	%r656, [%rd6+200];
	xor.b32  	%r1032, %r1032, %r656;
	ld.global.u32 	%r657, [%rd6+204];
	xor.b32  	%r1031, %r1031, %r657;
	ld.global.u32 	%r658, [%rd6+208];
	xor.b32  	%r1030, %r1030, %r658;
	ld.global.u32 	%r659, [%rd6+212];
	xor.b32  	%r1029, %r1029, %r659;
	ld.global.u32 	%r660, [%rd6+216];
	xor.b32  	%r1028, %r1028, %r660;
$L__BB0_27:
	and.b32  	%r662, %r582, 2048;
	setp.eq.s32 	%p15, %r662, 0;
	@%p15 bra 	$L__BB0_29;
	ld.global.u32 	%r663, [%rd6+220];
	xor.b32  	%r1032, %r1032, %r663;
	ld.global.u32 	%r664, [%rd6+224];
	xor.b32  	%r1031, %r1031, %r664;
	ld.global.u32 	%r665, [%rd6+228];
	xor.b32  	%r1030, %r1030, %r665;
	ld.global.u32 	%r666, [%rd6+232];
	xor.b32  	%r1029, %r1029, %r666;
	ld.global.u32 	%r667, [%rd6+236];
	xor.b32  	%r1028, %r1028, %r667;
$L__BB0_29:
	and.b32  	%r669, %r582, 4096;
	setp.eq.s32 	%p16, %r669, 0;
	@%p16 bra 	$L__BB0_31;
	ld.global.u32 	%r670, [%rd6+240];
	xor.b32  	%r1032, %r1032, %r670;
	ld.global.u32 	%r671, [%rd6+244];
	xor.b32  	%r1031, %r1031, %r671;
	ld.global.u32 	%r672, [%rd6+248];
	xor.b32  	%r1030, %r1030, %r672;
	ld.global.u32 	%r673, [%rd6+252];
	xor.b32  	%r1029, %r1029, %r673;
	ld.global.u32 	%r674, [%rd6+256];
	xor.b32  	%r1028, %r1028, %r674;
$L__BB0_31:
	and.b32  	%r676, %r582, 8192;
	setp.eq.s32 	%p17, %r676, 0;
	@%p17 bra 	$L__BB0_33;
	ld.global.u32 	%r677, [%rd6+260];
	xor.b32  	%r1032, %r1032, %r677;
	ld.global.u32 	%r678, [%rd6+264];
	xor.b32  	%r1031, %r1031, %r678;
	ld.global.u32 	%r679, [%rd6+268];
	xor.b32  	%r1030, %r1030, %r679;
	ld.global.u32 	%r680, [%rd6+272];
	xor.b32  	%r1029, %r1029, %r680;
	ld.global.u32 	%r681, [%rd6+276];
	xor.b32  	%r1028, %r1028, %r681;
$L__BB0_33:
	and.b32  	%r683, %r582, 16384;
	setp.eq.s32 	%p18, %r683, 0;
	@%p18 bra 	$L__BB0_35;
	ld.global.u32 	%r684, [%rd6+280];
	xor.b32  	%r1032, %r1032, %r684;
	ld.global.u32 	%r685, [%rd6+284];
	xor.b32  	%r1031, %r1031, %r685;
	ld.global.u32 	%r686, [%rd6+288];
	xor.b32  	%r1030, %r1030, %r686;
	ld.global.u32 	%r687, [%rd6+292];
	xor.b32  	%r1029, %r1029, %r687;
	ld.global.u32 	%r688, [%rd6+296];
	xor.b32  	%r1028, %r1028, %r688;
$L__BB0_35:
	and.b32  	%r690, %r582, 32768;
	setp.eq.s32 	%p19, %r690, 0;
	@%p19 bra 	$L__BB0_37;
	ld.global.u32 	%r691, [%rd6+300];
	xor.b32  	%r1032, %r1032, %r691;
	ld.global.u32 	%r692, [%rd6+304];
	xor.b32  	%r1031, %r1031, %r692;
	ld.global.u32 	%r693, [%rd6+308];
	xor.b32  	%r1030, %r1030, %r693;
	ld.global.u32 	%r694, [%rd6+312];
	xor.b32  	%r1029, %r1029, %r694;
	ld.global.u32 	%r695, [%rd6+316];
	xor.b32  	%r1028, %r1028, %r695;
$L__BB0_37:
	add.s32 	%r1027, %r1027, 16;
	setp.ne.s32 	%p20, %r1027, 32;
	@%p20 bra 	$L__BB0_5;
	mad.lo.s32 	%r696, %r1021, -31, %r24;
	add.s32 	%r1021, %r696, 1;
	setp.ne.s32 	%p21, %r1021, 5;
	@%p21 bra 	$L__BB0_4;
	st.local.u32 	[%rd1+4], %r1032;
	st.local.v2.u32 	[%rd1+8], {%r1031, %r1030};
	st.local.v2.u32 	[%rd1+16], {%r1029, %r1028};
	setp.eq.s64 	%p22, %rd4, 1;
	@%p22 bra 	$L__BB0_114;
	mov.b32 	%r1028, 0;
	mov.u32 	%r1029, %r1028;
	mov.u32 	%r1030, %r1028;
	mov.u32 	%r1031, %r1028;
	mov.u32 	%r1032, %r1028;
	mov.u32 	%r1113, %r1028;
$L__BB0_41:
	mul.wide.u32 	%rd20, %r1113, 4;
	add.s64 	%rd21, %rd1, %rd20;
	ld.local.u32 	%r199, [%rd21+4];
	shl.b32 	%r200, %r1113, 5;
	mov.b32 	%r1119, 0;
$L__BB0_42:
	.pragma "nounroll";
	shr.u32 	%r699, %r199, %r1119;
	and.b32  	%r700, %r699, 1;
	setp.eq.b32 	%p23, %r700, 1;
	not.pred 	%p24, %p23;
	add.s32 	%r701, %r200, %r1119;
	mul.lo.s32 	%r702, %r701, 5;
	mul.wide.u32 	%rd22, %r702, 4;
	add.s64 	%rd7, %rd5, %rd22;
	@%p24 bra 	$L__BB0_44;
	ld.global.u32 	%r703, [%rd7];
	xor.b32  	%r1032, %r1032, %r703;
	ld.global.u32 	%r704, [%rd7+4];
	xor.b32  	%r1031, %r1031, %r704;
	ld.global.u32 	%r705, [%rd7+8];
	xor.b32  	%r1030, %r1030, %r705;
	ld.global.u32 	%r706, [%rd7+12];
	xor.b32  	%r1029, %r1029, %r706;
	ld.global.u32 	%r707, [%rd7+16];
	xor.b32  	%r1028, %r1028, %r707;
$L__BB0_44:
	and.b32  	%r709, %r699, 2;
	setp.eq.s32 	%p25, %r709, 0;
	@%p25 bra 	$L__BB0_46;
	ld.global.u32 	%r710, [%rd7+20];
	xor.b32  	%r1032, %r1032, %r710;
	ld.global.u32 	%r711, [%rd7+24];
	xor.b32  	%r1031, %r1031, %r711;
	ld.global.u32 	%r712, [%rd7+28];
	xor.b32  	%r1030, %r1030, %r712;
	ld.global.u32 	%r713, [%rd7+32];
	xor.b32  	%r1029, %r1029, %r713;
	ld.global.u32 	%r714, [%rd7+36];
	xor.b32  	%r1028, %r1028, %r714;
$L__BB0_46:
	and.b32  	%r716, %r699, 4;
	setp.eq.s32 	%p26, %r716, 0;
	@%p26 bra 	$L__BB0_48;
	ld.global.u32 	%r717, [%rd7+40];
	xor.b32  	%r1032, %r1032, %r717;
	ld.global.u32 	%r718, [%rd7+44];
	xor.b32  	%r1031, %r1031, %r718;
	ld.global.u32 	%r719, [%rd7+48];
	xor.b32  	%r1030, %r1030, %r719;
	ld.global.u32 	%r720, [%rd7+52];
	xor.b32  	%r1029, %r1029, %r720;
	ld.global.u32 	%r721, [%rd7+56];
	xor.b32  	%r1028, %r1028, %r721;
$L__BB0_48:
	and.b32  	%r723, %r699, 8;
	setp.eq.s32 	%p27, %r723, 0;
	@%p27 bra 	$L__BB0_50;
	ld.global.u32 	%r724, [%rd7+60];
	xor.b32  	%r1032, %r1032, %r724;
	ld.global.u32 	%r725, [%rd7+64];
	xor.b32  	%r1031, %r1031, %r725;
	ld.global.u32 	%r726, [%rd7+68];
	xor.b32  	%r1030, %r1030, %r726;
	ld.global.u32 	%r727, [%rd7+72];
	xor.b32  	%r1029, %r1029, %r727;
	ld.global.u32 	%r728, [%rd7+76];
	xor.b32  	%r1028, %r1028, %r728;
$L__BB0_50:
	and.b32  	%r730, %r699, 16;
	setp.eq.s32 	%p28, %r730, 0;
	@%p28 bra 	$L__BB0_52;
	ld.global.u32 	%r731, [%rd7+80];
	xor.b32  	%r1032, %r1032, %r731;
	ld.global.u32 	%r732, [%rd7+84];
	xor.b32  	%r1031, %r1031, %r732;
	ld.global.u32 	%r733, [%rd7+88];
	xor.b32  	%r1030, %r1030, %r733;
	ld.global.u32 	%r734, [%rd7+92];
	xor.b32  	%r1029, %r1029, %r734;
	ld.global.u32 	%r735, [%rd7+96];
	xor.b32  	%r1028, %r1028, %r735;
$L__BB0_52:
	and.b32  	%r737, %r699, 32;
	setp.eq.s32 	%p29, %r737, 0;
	@%p29 bra 	$L__BB0_54;
	ld.global.u32 	%r738, [%rd7+100];
	xor.b32  	%r1032, %r1032, %r738;
	ld.global.u32 	%r739, [%rd7+104];
	xor.b32  	%r1031, %r1031, %r739;
	ld.global.u32 	%r740, [%rd7+108];
	xor.b32  	%r1030, %r1030, %r740;
	ld.global.u32 	%r741, [%rd7+112];
	xor.b32  	%r1029, %r1029, %r741;
	ld.global.u32 	%r742, [%rd7+116];
	xor.b32  	%r1028, %r1028, %r742;
$L__BB0_54:
	and.b32  	%r744, %r699, 64;
	setp.eq.s32 	%p30, %r744, 0;
	@%p30 bra 	$L__BB0_56;
	ld.global.u32 	%r745, [%rd7+120];
	xor.b32  	%r1032, %r1032, %r745;
	ld.global.u32 	%r746, [%rd7+124];
	xor.b32  	%r1031, %r1031, %r746;
	ld.global.u32 	%r747, [%rd7+128];
	xor.b32  	%r1030, %r1030, %r747;
	ld.global.u32 	%r748, [%rd7+132];
	xor.b32  	%r1029, %r1029, %r748;
	ld.global.u32 	%r749, [%rd7+136];
	xor.b32  	%r1028, %r1028, %r749;
$L__BB0_56:
	and.b32  	%r751, %r699, 128;
	setp.eq.s32 	%p31, %r751, 0;
	@%p31 bra 	$L__BB0_58;
	ld.global.u32 	%r752, [%rd7+140];
	xor.b32  	%r1032, %r1032, %r752;
	ld.global.u32 	%r753, [%rd7+144];
	xor.b32  	%r1031, %r1031, %r753;
	ld.global.u32 	%r754, [%rd7+148];
	xor.b32  	%r1030, %r1030, %r754;
	ld.global.u32 	%r755, [%rd7+152];
	xor.b32  	%r1029, %r1029, %r755;
	ld.global.u32 	%r756, [%rd7+156];
	xor.b32  	%r1028, %r1028, %r756;
$L__BB0_58:
	and.b32  	%r758, %r699, 256;
	setp.eq.s32 	%p32, %r758, 0;
	@%p32 bra 	$L__BB0_60;
	ld.global.u32 	%r759, [%rd7+160];
	xor.b32  	%r1032, %r1032, %r759;
	ld.global.u32 	%r760, [%rd7+164];
	xor.b32  	%r1031, %r1031, %r760;
	ld.global.u32 	%r761, [%rd7+168];
	xor.b32  	%r1030, %r1030, %r761;
	ld.global.u32 	%r762, [%rd7+172];
	xor.b32  	%r1029, %r1029, %r762;
	ld.global.u32 	%r763, [%rd7+176];
	xor.b32  	%r1028, %r1028, %r763;
$L__BB0_60:
	and.b32  	%r765, %r699, 512;
	setp.eq.s32 	%p33, %r765, 0;
	@%p33 bra 	$L__BB0_62;
	ld.global.u32 	%r766, [%rd7+180];
	xor.b32  	%r1032, %r1032, %r766;
	ld.global.u32 	%r767, [%rd7+184];
	xor.b32  	%r1031, %r1031, %r767;
	ld.global.u32 	%r768, [%rd7+188];
	xor.b32  	%r1030, %r1030, %r768;
	ld.global.u32 	%r769, [%rd7+192];
	xor.b32  	%r1029, %r1029, %r769;
	ld.global.u32 	%r770, [%rd7+196];
	xor.b32  	%r1028, %r1028, %r770;
$L__BB0_62:
	and.b32  	%r772, %r699, 1024;
	setp.eq.s32 	%p34, %r772, 0;
	@%p34 bra 	$L__BB0_64;
	ld.global.u32 	%r773, [%rd7+200];
	xor.b32  	%r1032, %r1032, %r773;
	ld.global.u32 	%r774, [%rd7+204];
	xor.b32  	%r1031, %r1031, %r774;
	ld.global.u32 	%r775, [%rd7+208];
	xor.b32  	%r1030, %r1030, %r775;
	ld.global.u32 	%r776, [%rd7+212];
	xor.b32  	%r1029, %r1029, %r776;
	ld.global.u32 	%r777, [%rd7+216];
	xor.b32  	%r1028, %r1028, %r777;
$L__BB0_64:
	and.b32  	%r779, %r699, 2048;
	setp.eq.s32 	%p35, %r779, 0;
	@%p35 bra 	$L__BB0_66;
	ld.global.u32 	%r780, [%rd7+220];
	xor.b32  	%r1032, %r1032, %r780;
	ld.global.u32 	%r781, [%rd7+224];
	xor.b32  	%r1031, %r1031, %r781;
	ld.global.u32 	%r782, [%rd7+228];
	xor.b32  	%r1030, %r1030, %r782;
	ld.global.u32 	%r783, [%rd7+232];
	xor.b32  	%r1029, %r1029, %r783;
	ld.global.u32 	%r784, [%rd7+236];
	xor.b32  	%r1028, %r1028, %r784;
$L__BB0_66:
	and.b32  	%r786, %r699, 4096;
	setp.eq.s32 	%p36, %r786, 0;
	@%p36 bra 	$L__BB0_68;
	ld.global.u32 	%r787, [%rd7+240];
	xor.b32  	%r1032, %r1032, %r787;
	ld.global.u32 	%r788, [%rd7+244];
	xor.b32  	%r1031, %r1031, %r788;
	ld.global.u32 	%r789, [%rd7+248];
	xor.b32  	%r1030, %r1030, %r789;
	ld.global.u32 	%r790, [%rd7+252];
	xor.b32  	%r1029, %r1029, %r790;
	ld.global.u32 	%r791, [%rd7+256];
	xor.b32  	%r1028, %r1028, %r791;
$L__BB0_68:
	and.b32  	%r793, %r699, 8192;
	setp.eq.s32 	%p37, %r793, 0;
	@%p37 bra 	$L__BB0_70;
	ld.global.u32 	%r794, [%rd7+260];
	xor.b32  	%r1032, %r1032, %r794;
	ld.global.u32 	%r795, [%rd7+264];
	xor.b32  	%r1031, %r1031, %r795;
	ld.global.u32 	%r796, [%rd7+268];
	xor.b32  	%r1030, %r1030, %r796;
	ld.global.u32 	%r797, [%rd7+272];
	xor.b32  	%r1029, %r1029, %r797;
	ld.global.u32 	%r798, [%rd7+276];
	xor.b32  	%r1028, %r1028, %r798;
$L__BB0_70:
	and.b32  	%r800, %r699, 16384;
	setp.eq.s32 	%p38, %r800, 0;
	@%p38 bra 	$L__BB0_72;
	ld.global.u32 	%r801, [%rd7+280];
	xor.b32  	%r1032, %r1032, %r801;
	ld.global.u32 	%r802, [%rd7+284];
	xor.b32  	%r1031, %r1031, %r802;
	ld.global.u32 	%r803, [%rd7+288];
	xor.b32  	%r1030, %r1030, %r803;
	ld.global.u32 	%r804, [%rd7+292];
	xor.b32  	%r1029, %r1029, %r804;
	ld.global.u32 	%r805, [%rd7+296];
	xor.b32  	%r1028, %r1028, %r805;
$L__BB0_72:
	and.b32  	%r807, %r699, 32768;
	setp.eq.s32 	%p39, %r807, 0;
	@%p39 bra 	$L__BB0_74;
	ld.global.u32 	%r808, [%rd7+300];
	xor.b32  	%r1032, %r1032, %r808;
	ld.global.u32 	%r809, [%rd7+304];
	xor.b32  	%r1031, %r1031, %r809;
	ld.global.u32 	%r810, [%rd7+308];
	xor.b32  	%r1030, %r1030, %r810;
	ld.global.u32 	%r811, [%rd7+312];
	xor.b32  	%r1029, %r1029, %r811;
	ld.global.u32 	%r812, [%rd7+316];
	xor.b32  	%r1028, %r1028, %r812;
$L__BB0_74:
	add.s32 	%r1119, %r1119, 16;
	setp.ne.s32 	%p40, %r1119, 32;
	@%p40 bra 	$L__BB0_42;
	mad.lo.s32 	%r813, %r1113, -31, %r200;
	add.s32 	%r1113, %r813, 1;
	setp.ne.s32 	%p41, %r1113, 5;
	@%p41 bra 	$L__BB0_41;
	st.local.u32 	[%rd1+4], %r1032;
	st.local.v2.u32 	[%rd1+8], {%r1031, %r1030};
	st.local.v2.u32 	[%rd1+16], {%r1029, %r1028};
	setp.ne.s64 	%p42, %rd4, 3;
	@%p42 bra 	$L__BB0_114;
	mov.b32 	%r1028, 0;
	mov.u32 	%r1029, %r1028;
	mov.u32 	%r1030, %r1028;
	mov.u32 	%r1031, %r1028;
	mov.u32 	%r1032, %r1028;
	mov.u32 	%r1205, %r1028;
$L__BB0_78:
	mul.wide.u32 	%rd23, %r1205, 4;
	add.s64 	%rd24, %rd1, %rd23;
	ld.local.u32 	%r375, [%rd24+4];
	shl.b32 	%r376, %r1205, 5;
	mov.b32 	%r1211, 0;
$L__BB0_79:
	.pragma "nounroll";
	shr.u32 	%r816, %r375, %r1211;
	and.b32  	%r817, %r816, 1;
	setp.eq.b32 	%p43, %r817, 1;
	not.pred 	%p44, %p43;
	add.s32 	%r818, %r376, %r1211;
	mul.lo.s32 	%r819, %r818, 5;
	mul.wide.u32 	%rd25, %r819, 4;
	add.s64 	%rd8, %rd5, %rd25;
	@%p44 bra 	$L__BB0_81;
	ld.global.u32 	%r820, [%rd8];
	xor.b32  	%r1032, %r1032, %r820;
	ld.global.u32 	%r821, [%rd8+4];
	xor.b32  	%r1031, %r1031, %r821;
	ld.global.u32 	%r822, [%rd8+8];
	xor.b32  	%r1030, %r1030, %r822;
	ld.global.u32 	%r823, [%rd8+12];
	xor.b32  	%r1029, %r1029, %r823;
	ld.global.u32 	%r824, [%rd8+16];
	xor.b32  	%r1028, %r1028, %r824;
$L__BB0_81:
	and.b32  	%r826, %r816, 2;
	setp.eq.s32 	%p45, %r826, 0;
	@%p45 bra 	$L__BB0_83;
	ld.global.u32 	%r827, [%rd8+20];
	xor.b32  	%r1032, %r1032, %r827;
	ld.global.u32 	%r828, [%rd8+24];
	xor.b32  	%r1031, %r1031, %r828;
	ld.global.u32 	%r829, [%rd8+28];
	xor.b32  	%r1030, %r1030, %r829;
	ld.global.u32 	%r830, [%rd8+32];
	xor.b32  	%r1029, %r1029, %r830;
	ld.global.u32 	%r831, [%rd8+36];
	xor.b32  	%r1028, %r1028, %r831;
$L__BB0_83:
	and.b32  	%r833, %r816, 4;
	setp.eq.s32 	%p46, %r833, 0;
	@%p46 bra 	$L__BB0_85;
	ld.global.u32 	%r834, [%rd8+40];
	xor.b32  	%r1032, %r1032, %r834;
	ld.global.u32 	%r835, [%rd8+44];
	xor.b32  	%r1031, %r1031, %r835;
	ld.global.u32 	%r836, [%rd8+48];
	xor.b32  	%r1030, %r1030, %r836;
	ld.global.u32 	%r837, [%rd8+52];
	xor.b32  	%r1029, %r1029, %r837;
	ld.global.u32 	%r838, [%rd8+56];
	xor.b32  	%r1028, %r1028, %r838;
$L__BB0_85:
	and.b32  	%r840, %r816, 8;
	setp.eq.s32 	%p47, %r840, 0;
	@%p47 bra 	$L__BB0_87;
	ld.global.u32 	%r841, [%rd8+60];
	xor.b32  	%r1032, %r1032, %r841;
	ld.global.u32 	%r842, [%rd8+64];
	xor.b32  	%r1031, %r1031, %r842;
	ld.global.u32 	%r843, [%rd8+68];
	xor.b32  	%r1030, %r1030, %r843;
	ld.global.u32 	%r844, [%rd8+72];
	xor.b32  	%r1029, %r1029, %r844;
	ld.global.u32 	%r845, [%rd8+76];
	xor.b32  	%r1028, %r1028, %r845;
$L__BB0_87:
	and.b32  	%r847, %r816, 16;
	setp.eq.s32 	%p48, %r847, 0;
	@%p48 bra 	$L__BB0_89;
	ld.global.u32 	%r848, [%rd8+80];
	xor.b32  	%r1032, %r1032, %r848;
	ld.global.u32 	%r849, [%rd8+84];
	xor.b32  	%r1031, %r1031, %r849;
	ld.global.u32 	%r850, [%rd8+88];
	xor.b32  	%r1030, %r1030, %r850;
	ld.global.u32 	%r851, [%rd8+92];
	xor.b32  	%r1029, %r1029, %r851;
	ld.global.u32 	%r852, [%rd8+96];
	xor.b32  	%r1028, %r1028, %r852;
$L__BB0_89:
	and.b32  	%r854, %r816, 32;
	setp.eq.s32 	%p49, %r854, 0;
	@%p49 bra 	$L__BB0_91;
	ld.global.u32 	%r855, [%rd8+100];
	xor.b32  	%r1032, %r1032, %r855;
	ld.global.u32 	%r856, [%rd8+104];
	xor.b32  	%r1031, %r1031, %r856;
	ld.global.u32 	%r857, [%rd8+108];
	xor.b32  	%r1030, %r1030, %r857;
	ld.global.u32 	%r858, [%rd8+112];
	xor.b32  	%r1029, %r1029, %r858;
	ld.global.u32 	%r859, [%rd8+116];
	xor.b32  	%r1028, %r1028, %r859;
$L__BB0_91:
	and.b32  	%r861, %r816, 64;
	setp.eq.s32 	%p50, %r861, 0;
	@%p50 bra 	$L__BB0_93;
	ld.global.u32 	%r862, [%rd8+120];
	xor.b32  	%r1032, %r1032, %r862;
	ld.global.u32 	%r863, [%rd8+124];
	xor.b32  	%r1031, %r1031, %r863;
	ld.global.u32 	%r864, [%rd8+128];
	xor.b32  	%r1030, %r1030, %r864;
	ld.global.u32 	%r865, [%rd8+132];
	xor.b32  	%r1029, %r1029, %r865;
	ld.global.u32 	%r866, [%rd8+136];
	xor.b32  	%r1028, %r1028, %r866;
$L__BB0_93:
	and.b32  	%r868, %r816, 128;
	setp.eq.s32 	%p51, %r868, 0;
	@%p51 bra 	$L__BB0_95;
	ld.global.u32 	%r869, [%rd8+140];
	xor.b32  	%r1032, %r1032, %r869;
	ld.global.u32 	%r870, [%rd8+144];
	xor.b32  	%r1031, %r1031, %r870;
	ld.global.u32 	%r871, [%rd8+148];
	xor.b32  	%r1030, %r1030, %r871;
	ld.global.u32 	%r872, [%rd8+152];
	xor.b32  	%r1029, %r1029, %r872;
	ld.global.u32 	%r873, [%rd8+156];
	xor.b32  	%r1028, %r1028, %r873;
$L__BB0_95:
	and.b32  	%r875, %r816, 256;
	setp.eq.s32 	%p52, %r875, 0;
	@%p52 bra 	$L__BB0_97;
	ld.global.u32 	%r876, [%rd8+160];
	xor.b32  	%r1032, %r1032, %r876;
	ld.global.u32 	%r877, [%rd8+164];
	xor.b32  	%r1031, %r1031, %r877;
	ld.global.u32 	%r878, [%rd8+168];
	xor.b32  	%r1030, %r1030, %r878;
	ld.global.u32 	%r879, [%rd8+172];
	xor.b32  	%r1029, %r1029, %r879;
	ld.global.u32 	%r880, [%rd8+176];
	xor.b32  	%r1028, %r1028, %r880;
$L__BB0_97:
	and.b32  	%r882, %r816, 512;
	setp.eq.s32 	%p53, %r882, 0;
	@%p53 bra 	$L__BB0_99;
	ld.global.u32 	%r883, [%rd8+180];
	xor.b32  	%r1032, %r1032, %r883;
	ld.global.u32 	%r884, [%rd8+184];
	xor.b32  	%r1031, %r1031, %r884;
	ld.global.u32 	%r885, [%rd8+188];
	xor.b32  	%r1030, %r1030, %r885;
	ld.global.u32 	%r886, [%rd8+192];
	xor.b32  	%r1029, %r1029, %r886;
	ld.global.u32 	%r887, [%rd8+196];
	xor.b32  	%r1028, %r1028, %r887;
$L__BB0_99:
	and.b32  	%r889, %r816, 1024;
	setp.eq.s32 	%p54, %r889, 0;
	@%p54 bra 	$L__BB0_101;
	ld.global.u32 	%r890, [%rd8+200];
	xor.b32  	%r1032, %r1032, %r890;
	ld.global.u32 	%r891, [%rd8+204];
	xor.b32  	%r1031, %r1031, %r891;
	ld.global.u32 	%r892, [%rd8+208];
	xor.b32  	%r1030, %r1030, %r892;
	ld.global.u32 	%r893, [%rd8+212];
	xor.b32  	%r1029, %r1029, %r893;
	ld.global.u32 	%r894, [%rd8+216];
	xor.b32  	%r1028, %r1028, %r894;
$L__BB0_101:
	and.b32  	%r896, %r816, 2048;
	setp.eq.s32 	%p55, %r896, 0;
	@%p55 bra 	$L__BB0_103;
	ld.global.u32 	%r897, [%rd8+220];
	xor.b32  	%r1032, %r1032, %r897;
	ld.global.u32 	%r898, [%rd8+224];
	xor.b32  	%r1031, %r1031, %r898;
	ld.global.u32 	%r899, [%rd8+228];
	xor.b32  	%r1030, %r1030, %r899;
	ld.global.u32 	%r900, [%rd8+232];
	xor.b32  	%r1029, %r1029, %r900;
	ld.global.u32 	%r901, [%rd8+236];
	xor.b32  	%r1028, %r1028, %r901;
$L__BB0_103:
	and.b32  	%r903, %r816, 4096;
	setp.eq.s32 	%p56, %r903, 0;
	@%p56 bra 	$L__BB0_105;
	ld.global.u32 	%r904, [%rd8+240];
	xor.b32  	%r1032, %r1032, %r904;
	ld.global.u32 	%r905, [%rd8+244];
	xor.b32  	%r1031, %r1031, %r905;
	ld.global.u32 	%r906, [%rd8+248];
	xor.b32  	%r1030, %r1030, %r906;
	ld.global.u32 	%r907, [%rd8+252];
	xor.b32  	%r1029, %r1029, %r907;
	ld.global.u32 	%r908, [%rd8+256];
	xor.b32  	%r1028, %r1028, %r908;
$L__BB0_105:
	and.b32  	%r910, %r816, 8192;
	setp.eq.s32 	%p57, %r910, 0;
	@%p57 bra 	$L__BB0_107;
	ld.global.u32 	%r911, [%rd8+260];
	xor.b32  	%r1032, %r1032, %r911;
	ld.global.u32 	%r912, [%rd8+264];
	xor.b32  	%r1031, %r1031, %r912;
	ld.global.u32 	%r913, [%rd8+268];
	xor.b32  	%r1030, %r1030, %r913;
	ld.global.u32 	%r914, [%rd8+272];
	xor.b32  	%r1029, %r1029, %r914;
	ld.global.u32 	%r915, [%rd8+276];
	xor.b32  	%r1028, %r1028, %r915;
$L__BB0_107:
	and.b32  	%r917, %r816, 16384;
	setp.eq.s32 	%p58, %r917, 0;
	@%p58 bra 	$L__BB0_109;
	ld.global.u32 	%r918, [%rd8+280];
	xor.b32  	%r1032, %r1032, %r918;
	ld.global.u32 	%r919, [%rd8+284];
	xor.b32  	%r1031, %r1031, %r919;
	ld.global.u32 	%r920, [%rd8+288];
	xor.b32  	%r1030, %r1030, %r920;
	ld.global.u32 	%r921, [%rd8+292];
	xor.b32  	%r1029, %r1029, %r921;
	ld.global.u32 	%r922, [%rd8+296];
	xor.b32  	%r1028, %r1028, %r922;
$L__BB0_109:
	and.b32  	%r924, %r816, 32768;
	setp.eq.s32 	%p59, %r924, 0;
	@%p59 bra 	$L__BB0_111;
	ld.global.u32 	%r925, [%rd8+300];
	xor.b32  	%r1032, %r1032, %r925;
	ld.global.u32 	%r926, [%rd8+304];
	xor.b32  	%r1031, %r1031, %r926;
	ld.global.u32 	%r927, [%rd8+308];
	xor.b32  	%r1030, %r1030, %r927;
	ld.global.u32 	%r928, [%rd8+312];
	xor.b32  	%r1029, %r1029, %r928;
	ld.global.u32 	%r929, [%rd8+316];
	xor.b32  	%r1028, %r1028, %r929;
$L__BB0_111:
	add.s32 	%r1211, %r1211, 16;
	setp.ne.s32 	%p60, %r1211, 32;
	@%p60 bra 	$L__BB0_79;
	mad.lo.s32 	%r930, %r1205, -31, %r376;
	add.s32 	%r1205, %r930, 1;
	setp.ne.s32 	%p61, %r1205, 5;
	@%p61 bra 	$L__BB0_78;
	st.local.u32 	[%rd1+4], %r1032;
	st.local.v2.u32 	[%rd1+8], {%r1031, %r1030};
	st.local.v2.u32 	[%rd1+16], {%r1029, %r1028};
$L__BB0_114:
	shr.u64 	%rd100, %rd3, 2;
	add.s32 	%r1015, %r1015, 1;
	setp.gt.u64 	%p62, %rd3, 3;
	@%p62 bra 	$L__BB0_2;
$L__BB0_115:
	shl.b32 	%r932, %r1, 3;
	mov.u32 	%r933, _ZZ7picountPyE7counter;
	add.s32 	%r556, %r933, %r932;
	mul.lo.s32 	%r934, %r5, 1703105765;
	sub.s32 	%r935, %r4, %r934;
	add.s32 	%r1302, %r935, 6977678;
	mov.b32 	%r1308, 0;
	mov.b64 	%rd101, 0;
$L__BB0_116:
	shr.u32 	%r936, %r1032, 2;
	xor.b32  	%r937, %r936, %r1032;
	shl.b32 	%r938, %r1028, 4;
	shl.b32 	%r939, %r937, 1;
	xor.b32  	%r940, %r939, %r938;
	xor.b32  	%r941, %r940, %r937;
	xor.b32  	%r942, %r941, %r1028;
	shr.u32 	%r943, %r1031, 2;
	xor.b32  	%r944, %r943, %r1031;
	shl.b32 	%r945, %r942, 4;
	shl.b32 	%r946, %r944, 1;
	xor.b32  	%r947, %r946, %r945;
	xor.b32  	%r948, %r947, %r944;
	xor.b32  	%r949, %r948, %r942;
	shr.u32 	%r950, %r1030, 2;
	xor.b32  	%r951, %r950, %r1030;
	shl.b32 	%r952, %r949, 4;
	shl.b32 	%r953, %r951, 1;
	xor.b32  	%r954, %r953, %r952;
	xor.b32  	%r955, %r954, %r951;
	xor.b32  	%r956, %r955, %r949;
	shr.u32 	%r957, %r1029, 2;
	xor.b32  	%r958, %r957, %r1029;
	shl.b32 	%r959, %r956, 4;
	shl.b32 	%r960, %r958, 1;
	xor.b32  	%r961, %r960, %r959;
	xor.b32  	%r962, %r961, %r958;
	xor.b32  	%r1032, %r962, %r956;
	shr.u32 	%r963, %r1028, 2;
	xor.b32  	%r964, %r963, %r1028;
	shl.b32 	%r965, %r1032, 4;
	shl.b32 	%r966, %r964, 1;
	xor.b32  	%r967, %r966, %r965;
	xor.b32  	%r968, %r967, %r964;
	xor.b32  	%r1031, %r968, %r1032;
	shr.u32 	%r969, %r942, 2;
	xor.b32  	%r970, %r969, %r942;
	shl.b32 	%r971, %r1031, 4;
	shl.b32 	%r972, %r970, 1;
	xor.b32  	%r973, %r972, %r971;
	xor.b32  	%r974, %r973, %r970;
	xor.b32  	%r1030, %r974, %r1031;
	shr.u32 	%r975, %r949, 2;
	xor.b32  	%r976, %r975, %r949;
	shl.b32 	%r977, %r1030, 4;
	shl.b32 	%r978, %r976, 1;
	xor.b32  	%r979, %r978, %r977;
	xor.b32  	%r980, %r979, %r976;
	xor.b32  	%r1029, %r980, %r1030;
	shr.u32 	%r981, %r956, 2;
	xor.b32  	%r982, %r981, %r956;
	shl.b32 	%r983, %r1029, 4;
	shl.b32 	%r984, %r982, 1;
	xor.b32  	%r985, %r984, %r983;
	xor.b32  	%r986, %r985, %r982;
	xor.b32  	%r1028, %r986, %r1029;
	add.s32 	%r987, %r1302, %r1028;
	add.s32 	%r988, %r942, %r1302;
	cvt.rn.f32.u32 	%f1, %r988;
	fma.rn.f32 	%f2, %f1, 0f2F800000, 0f2F000000;
	add.s32 	%r989, %r1302, %r949;
	add.s32 	%r990, %r989, 362437;
	cvt.rn.f32.u32 	%f3, %r990;
	fma.rn.f32 	%f4, %f3, 0f2F800000, 0f2F000000;
	mul.f32 	%f5, %f4, %f4;
	fma.rn.f32 	%f6, %f2, %f2, %f5;
	cvt.rzi.s32.f32 	%r991, %f6;
	sub.s32 	%r992, 1, %r991;
	cvt.s64.s32 	%rd27, %r992;
	add.s64 	%rd28, %rd101, %rd27;
	add.s32 	%r993, %r1302, %r956;
	add.s32 	%r994, %r993, 724874;
	cvt.rn.f32.u32 	%f7, %r994;
	fma.rn.f32 	%f8, %f7, 0f2F800000, 0f2F000000;
	add.s32 	%r995, %r1302, %r1032;
	add.s32 	%r996, %r995, 1087311;
	cvt.rn.f32.u32 	%f9, %r996;
	fma.rn.f32 	%f10, %f9, 0f2F800000, 0f2F000000;
	mul.f32 	%f11, %f10, %f10;
	fma.rn.f32 	%f12, %f8, %f8, %f11;
	cvt.rzi.s32.f32 	%r997, %f12;
	sub.s32 	%r998, 1, %r997;
	cvt.s64.s32 	%rd29, %r998;
	add.s64 	%rd30, %rd28, %rd29;
	add.s32 	%r999, %r1302, %r1031;
	add.s32 	%r1000, %r999, 1449748;
	cvt.rn.f32.u32 	%f13, %r1000;
	fma.rn.f32 	%f14, %f13, 0f2F800000, 0f2F000000;
	add.s32 	%r1001, %r1302, %r1030;
	add.s32 	%r1002, %r1001, 1812185;
	cvt.rn.f32.u32 	%f15, %r1002;
	fma.rn.f32 	%f16, %f15, 0f2F800000, 0f2F000000;
	mul.f32 	%f17, %f16, %f16;
	fma.rn.f32 	%f18, %f14, %f14, %f17;
	cvt.rzi.s32.f32 	%r1003, %f18;
	sub.s32 	%r1004, 1, %r1003;
	cvt.s64.s32 	%rd31, %r1004;
	add.s64 	%rd32, %rd30, %rd31;
	add.s32 	%r1005, %r1302, %r1029;
	add.s32 	%r1006, %r1005, 2174622;
	cvt.rn.f32.u32 	%f19, %r1006;
	fma.rn.f32 	%f20, %f19, 0f2F800000, 0f2F000000;
	add.s32 	%r1007, %r987, 2537059;
	cvt.rn.f32.u32 	%f21, %r1007;
	fma.rn.f32 	%f22, %f21, 0f2F800000, 0f2F000000;
	mul.f32 	%f23, %f22, %f22;
	fma.rn.f32 	%f24, %f20, %f20, %f23;
	cvt.rzi.s32.f32 	%r1008, %f24;
	sub.s32 	%r1009, 1, %r1008;
	cvt.s64.s32 	%rd33, %r1009;
	add.s64 	%rd101, %rd32, %rd33;
	add.s32 	%r1308, %r1308, 4;
	add.s32 	%r1302, %r1302, 2899496;
	setp.ne.s32 	%p63, %r1308, 1000000;
	@%p63 bra 	$L__BB0_116;
	st.shared.u64 	[%r556], %rd101;
	setp.ne.s32 	%p64, %r1, 0;
	@%p64 bra 	$L__BB0_119;
	cvta.to.global.u64 	%rd34, %rd12;
	mul.wide.u32 	%rd35, %r2, 8;
	add.s64 	%rd36, %rd34, %rd35;
	ld.shared.u64 	%rd37, [_ZZ7picountPyE7counter];
	ld.shared.u64 	%rd38, [_ZZ7picountPyE7counter+8];
	add.s64 	%rd39, %rd37, %rd38;
	ld.shared.u64 	%rd40, [_ZZ7picountPyE7counter+16];
	add.s64 	%rd41, %rd39, %rd40;
	ld.shared.u64 	%rd42, [_ZZ7picountPyE7counter+24];
	add.s64 	%rd43, %rd41, %rd42;
	ld.shared.u64 	%rd44, [_ZZ7picountPyE7counter+32];
	add.s64 	%rd45, %rd43, %rd44;
	ld.shared.u64 	%rd46, [_ZZ7picountPyE7counter+40];
	add.s64 	%rd47, %rd45, %rd46;
	ld.shared.u64 	%rd48, [_ZZ7picountPyE7counter+48];
	add.s64 	%rd49, %rd47, %rd48;
	ld.shared.u64 	%rd50, [_ZZ7picountPyE7counter+56];
	add.s64 	%rd51, %rd49, %rd50;
	ld.shared.u64 	%rd52, [_ZZ7picountPyE7counter+64];
	add.s64 	%rd53, %rd51, %rd52;
	ld.shared.u64 	%rd54, [_ZZ7picountPyE7counter+72];
	add.s64 	%rd55, %rd53, %rd54;
	ld.shared.u64 	%rd56, [_ZZ7picountPyE7counter+80];
	add.s64 	%rd57, %rd55, %rd56;
	ld.shared.u64 	%rd58, [_ZZ7picountPyE7counter+88];
	add.s64 	%rd59, %rd57, %rd58;
	ld.shared.u64 	%rd60, [_ZZ7picountPyE7counter+96];
	add.s64 	%rd61, %rd59, %rd60;
	ld.shared.u64 	%rd62, [_ZZ7picountPyE7counter+104];
	add.s64 	%rd63, %rd61, %rd62;
	ld.shared.u64 	%rd64, [_ZZ7picountPyE7counter+112];
	add.s64 	%rd65, %rd63, %rd64;
	ld.shared.u64 	%rd66, [_ZZ7picountPyE7counter+120];
	add.s64 	%rd67, %rd65, %rd66;
	ld.shared.u64 	%rd68, [_ZZ7picountPyE7counter+128];
	add.s64 	%rd69, %rd67, %rd68;
	ld.shared.u64 	%rd70, [_ZZ7picountPyE7counter+136];
	add.s64 	%rd71, %rd69, %rd70;
	ld.shared.u64 	%rd72, [_ZZ7picountPyE7counter+144];
	add.s64 	%rd73, %rd71, %rd72;
	ld.shared.u64 	%rd74, [_ZZ7picountPyE7counter+152];
	add.s64 	%rd75, %rd73, %rd74;
	ld.shared.u64 	%rd76, [_ZZ7picountPyE7counter+160];
	add.s64 	%rd77, %rd75, %rd76;
	ld.shared.u64 	%rd78, [_ZZ7picountPyE7counter+168];
	add.s64 	%rd79, %rd77, %rd78;
	ld.shared.u64 	%rd80, [_ZZ7picountPyE7counter+176];
	add.s64 	%rd81, %rd79, %rd80;
	ld.shared.u64 	%rd82, [_ZZ7picountPyE7counter+184];
	add.s64 	%rd83, %rd81, %rd82;
	ld.shared.u64 	%rd84, [_ZZ7picountPyE7counter+192];
	add.s64 	%rd85, %rd83, %rd84;
	ld.shared.u64 	%rd86, [_ZZ7picountPyE7counter+200];
	add.s64 	%rd87, %rd85, %rd86;
	ld.shared.u64 	%rd88, [_ZZ7picountPyE7counter+208];
	add.s64 	%rd89, %rd87, %rd88;
	ld.shared.u64 	%rd90, [_ZZ7picountPyE7counter+216];
	add.s64 	%rd91, %rd89, %rd90;
	ld.shared.u64 	%rd92, [_ZZ7picountPyE7counter+224];
	add.s64 	%rd93, %rd91, %rd92;
	ld.shared.u64 	%rd94, [_ZZ7picountPyE7counter+232];
	add.s64 	%rd95, %rd93, %rd94;
	ld.shared.u64 	%rd96, [_ZZ7picountPyE7counter+240];
	add.s64 	%rd97, %rd95, %rd96;
	ld.shared.u64 	%rd98, [_ZZ7picountPyE7counter+248];
	add.s64 	%rd99, %rd97, %rd98;
	st.global.u64 	[%rd36], %rd99;
$L__BB0_119:
	ret;

}


// ===== COMPILED SASS (sm_100) =====

	.target	sm_100

	.elftype	@"ET_EXEC"


//--------------------- .note.nv.tkinfo           --------------------------
	.section	.note.nv.tkinfo,"",@"SHT_NOTE"
	.sectionflags	@"SHF_NOTE_NV_TKINFO"
	.tkinfo
        /*0018*/ 	.word	0x00000002
        /*0030*/ 	.string	""
        /*0030*/ 	.string	"ptxas"
        /*0030*/ 	.string	"Cuda compilation tools, release 13.0, V13.0.88"
        /*0030*/ 	.string	"Build cuda_13.0.r13.0/compiler.36424714_0"
        /*0030*/ 	.string	"-arch sm_100 -m 64 "



//--------------------- .note.nv.cuinfo           --------------------------
	.section	.note.nv.cuinfo,"",@"SHT_NOTE"
	.sectionflags	@"SHF_NOTE_NV_CUINFO"
        /*0018*/ 	.short	0x0002
        /*001a*/ 	.short	0x0064
        /*001c*/ 	.short	0x0082
	.zero		2


//--------------------- .nv.info                  --------------------------
	.section	.nv.info,"",@"SHT_CUDA_INFO"
	.align	4


	//----- nvinfo : EIATTR_REGCOUNT
	.align		4
        /*0000*/ 	.byte	0x04, 0x2f
        /*0002*/ 	.short	(.L_10 - .L_9)
	.align		4
.L_9:
        /*0004*/ 	.word	index@(_Z7picountPy)
        /*0008*/ 	.word	0x0000001f


	//----- nvinfo : EIATTR_FRAME_SIZE
	.align		4
.L_10:
        /*000c*/ 	.byte	0x04, 0x11
        /*000e*/ 	.short	(.L_12 - .L_11)
	.align		4
.L_11:
        /*0010*/ 	.word	index@(_Z7picountPy)
        /*0014*/ 	.word	0x00000030


	//----- nvinfo : EIATTR_MIN_STACK_SIZE
	.align		4
.L_12:
        /*0018*/ 	.byte	0x04, 0x12
        /*001a*/ 	.short	(.L_14 - .L_13)
	.align		4
.L_13:
        /*001c*/ 	.word	index@(_Z7picountPy)
        /*0020*/ 	.word	0x00000030
.L_14:


//--------------------- .nv.compat                --------------------------
	.section	.nv.compat,"",@"SHT_CUDA_COMPAT_INFO"
	.align	4
        /*0000*/ 	.byte	0x02, 0x09, 0x00, 0x00, 0x02, 0x02, 0x01, 0x00, 0x02, 0x05, 0x05, 0x00, 0x03, 0x07, 0x01, 0x01
        /*0010*/ 	.byte	0x02, 0x03, 0x00, 0x00, 0x02, 0x06, 0x01, 0x00, 0x04, 0x0b, 0x08, 0x00, 0x09, 0x00, 0x00, 0x00
        /*0020*/ 	.byte	0x00, 0x00, 0x00, 0x00


//--------------------- .nv.info._Z7picountPy     --------------------------
	.section	.nv.info._Z7picountPy,"",@"SHT_CUDA_INFO"
	.sectionflags	@""
	.align	4


	//----- nvinfo : EIATTR_CUDA_API_VERSION
	.align		4
        /*0000*/ 	.byte	0x04, 0x37
        /*0002*/ 	.short	(.L_16 - .L_15)
.L_15:
        /*0004*/ 	.word	0x00000082


	//----- nvinfo : EIATTR_KPARAM_INFO
	.align		4
.L_16:
        /*0008*/ 	.byte	0x04, 0x17
        /*000a*/ 	.short	(.L_18 - .L_17)
.L_17:
        /*000c*/ 	.word	0x00000000
        /*0010*/ 	.short	0x0000
        /*0012*/ 	.short	0x0000
        /*0014*/ 	.byte	0x00, 0xf5, 0x21, 0x00


	//----- nvinfo : EIATTR_SPARSE_MMA_MASK
	.align		4
.L_18:
        /*0018*/ 	.byte	0x03, 0x50
        /*001a*/ 	.short	0x0000


	//----- nvinfo : EIATTR_MAXREG_COUNT
	.align		4
        /*001c*/ 	.byte	0x03, 0x1b
        /*001e*/ 	.short	0x00ff


	//----- nvinfo : EIATTR_MERCURY_ISA_VERSION
	.align		4
        /*0020*/ 	.byte	0x03, 0x5f
        /*0022*/ 	.short	0x0101


	//----- nvinfo : EIATTR_VRC_CTA_INIT_COUNT
	.align		4
        /*0024*/ 	.byte	0x02, 0x4a
	.zero		1
	.zero		1


	//----- nvinfo : EIATTR_EXIT_INSTR_OFFSETS
	.align		4
        /*0028*/ 	.byte	0x04, 0x1c
        /*002a*/ 	.short	(.L_20 - .L_19)


	//   ....[0]....
.L_19:
        /*002c*/ 	.word	0x00002dc0


	//   ....[1]....
        /*0030*/ 	.word	0x00003100


	//----- nvinfo : EIATTR_CRS_STACK_SIZE
	.align		4
.L_20:
        /*0034*/ 	.byte	0x04, 0x1e
        /*0036*/ 	.short	(.L_22 - .L_21)
.L_21:
        /*0038*/ 	.word	0x00000000


	//----- nvinfo : EIATTR_CBANK_PARAM_SIZE
	.align		4
.L_22:
        /*003c*/ 	.byte	0x03, 0x19
        /*003e*/ 	.short	0x0008


	//----- nvinfo : EIATTR_PARAM_CBANK
	.align		4
        /*0040*/ 	.byte	0x04, 0x0a
        /*0042*/ 	.short	(.L_24 - .L_23)
	.align		4
.L_23:
        /*0044*/ 	.word	index@(.nv.constant0._Z7picountPy)
        /*0048*/ 	.short	0x0380
        /*004a*/ 	.short	0x0008


	//----- nvinfo : EIATTR_SW_WAR
	.align		4
.L_24:
        /*004c*/ 	.byte	0x04, 0x36
        /*004e*/ 	.short	(.L_26 - .L_25)
.L_25:
        /*0050*/ 	.word	0x00000008
.L_26:


//--------------------- .nv.callgraph             --------------------------
	.section	.nv.callgraph,"",@"SHT_CUDA_CALLGRAPH"
	.align	4
	.sectionentsize	8
	.align		4
        /*0000*/ 	.word	0x00000000
	.align		4
        /*0004*/ 	.word	0xffffffff
	.align		4
        /*0008*/ 	.word	0x00000000
	.align		4
        /*000c*/ 	.word	0xfffffffe
	.align		4
        /*0010*/ 	.word	0x00000000
	.align		4
        /*0014*/ 	.word	0xfffffffd
	.align		4
        /*0018*/ 	.word	0x00000000
	.align		4
        /*001c*/ 	.word	0xfffffffc


//--------------------- .nv.constant4             --------------------------
	.section	.nv.constant4,"a",@progbits
	.align	8
	.align		8
.nv.constant4:
        /*0000*/ 	.dword	precalc_xorwow_matrix
	.align		8
        /*0008*/ 	.dword	precalc_xorwow_offset_matrix
	.align		8
        /*0010*/ 	.dword	mrg32k3aM1
	.align		8
        /*0018*/ 	.dword	mrg32k3aM2
	.align		8
        /*0020*/ 	.dword	mrg32k3aM1SubSeq
	.align		8
        /*0028*/ 	.dword	mrg32k3aM2SubSeq
	.align		8
        /*0030*/ 	.dword	mrg32k3aM1Seq
	.align		8
        /*0038*/ 	.dword	mrg32k3aM2Seq


//--------------------- .nv.constant3             --------------------------
	.section	.nv.constant3,"a",@progbits
	.align	8
.nv.constant3:
	.type		__cr_lgamma_table,@object
	.size		__cr_lgamma_table,(.L_8 - __cr_lgamma_table)
__cr_lgamma_table:
        /*0000*/ 	.byte	0x00, 0x00, 0x00, 0x00, 0x00, 0x00, 0x00, 0x00, 0x00, 0x00, 0x00, 0x00, 0x00, 0x00, 0x00, 0x00
        /*0010*/ 	.byte	0xef, 0x39, 0xfa, 0xfe, 0x42, 0x2e, 0xe6, 0x3f, 0x02, 0x20, 0x2a, 0xfa, 0x0b, 0xab, 0xfc, 0x3f
        /*0020*/ 	.byte	0xf9, 0x2c, 0x92, 0x7c, 0xa7, 0x6c, 0x09, 0x40, 0xc9, 0x79, 0x44, 0x3c, 0x64, 0x26, 0x13, 0x40
        /*0030*/ 	.byte	0xca, 0x01, 0xcf, 0x3a, 0x27, 0x51, 0x1a, 0x40, 0x30, 0xcc, 0x2d, 0xf3, 0xe1, 0x0c, 0x21, 0x40
        /*0040*/ 	.byte	0x0d, 0xb7, 0xfc, 0x82, 0x8e, 0x35, 0x25, 0x40
.L_8:


//--------------------- .text._Z7picountPy        --------------------------
	.section	.text._Z7picountPy,"ax",@progbits
	.align	128
        .global         _Z7picountPy
        .type           _Z7picountPy,@function
        .size           _Z7picountPy,(.L_x_13 - _Z7picountPy)
        .other          _Z7picountPy,@"STO_CUDA_ENTRY STV_DEFAULT"
_Z7picountPy:
.text._Z7picountPy:
[----:B------:R-:W0:Y:S01]  /*0000*/  LDC R1, c[0x0][0x37c] ;  /* 0x0000df00ff017b82 */ /* 0x000e220000000800 */
[----:B------:R-:W1:Y:S01]  /*0010*/  S2R R3, SR_TID.X ;  /* 0x0000000000037919 */ /* 0x000e620000002100 */
[----:B------:R-:W1:Y:S01]  /*0020*/  LDCU UR4, c[0x0][0x360] ;  /* 0x00006c00ff0477ac */ /* 0x000e620008000800 */
[----:B0-----:R-:W-:Y:S01]  /*0030*/  VIADD R1, R1, 0xffffffd0 ;  /* 0xffffffd001017836 */ /* 0x001fe20000000000 */
[----:B------:R-:W1:Y:S01]  /*0040*/  S2R R0, SR_CTAID.X ;  /* 0x0000000000007919 */ /* 0x000e620000002500 */
[----:B------:R-:W0:Y:S01]  /*0050*/  LDCU.64 UR6, c[0x0][0x358] ;  /* 0x00006b00ff0677ac */ /* 0x000e220008000a00 */
[----:B-1----:R-:W-:Y:S01]  /*0060*/  IMAD R14, R0, UR4, R3 ;  /* 0x00000004000e7c24 */ /* 0x002fe2000f8e0203 */
[----:B------:R-:W-:-:S06]  /*0070*/  CS2R R2, SR_CLOCKLO ;  /* 0x0000000000027805 */ /* 0x000fcc0000015000 */
[----:B------:R-:W-:Y:S01]  /*0080*/  LOP3.LUT R12, R2, 0xaad26b49, RZ, 0x3c, !PT ;  /* 0xaad26b49020c7812 */ /* 0x000fe200078e3cff */
[----:B------:R-:W-:Y:S01]  /*0090*/  BSSY.RECONVERGENT B0, `(.L_x_0) ;  /* 0x000025e000007945 */ /* 0x000fe20003800200 */
[----:B------:R-:W-:Y:S02]  /*00a0*/  LOP3.LUT R13, R3, 0xf7dcefdd, RZ, 0x3c, !PT ;  /* 0xf7dcefdd030d7812 */ /* 0x000fe400078e3cff */
[----:B------:R-:W-:Y:S01]  /*00b0*/  ISETP.NE.AND P0, PT, R14, RZ, PT ;  /* 0x000000ff0e00720c */ /* 0x000fe20003f05270 */
[----:B------:R-:W-:Y:S02]  /*00c0*/  IMAD R12, R12, 0x4182bed5, RZ ;  /* 0x4182bed50c0c7824 */ /* 0x000fe400078e02ff */
[----:B------:R-:W-:Y:S02]  /*00d0*/  IMAD R3, R13, -0x658354e5, RZ ;  /* 0x9a7cab1b0d037824 */ /* 0x000fe400078e02ff */
[C---:B------:R-:W-:Y:S01]  /*00e0*/  VIADD R5, R12.reuse, 0x583f19 ;  /* 0x00583f190c057836 */ /* 0x040fe20000000000 */
[C---:B------:R-:W-:Y:S01]  /*00f0*/  LOP3.LUT R6, R12.reuse, 0x159a55e5, RZ, 0x3c, !PT ;  /* 0x159a55e50c067812 */ /* 0x040fe200078e3cff */
[----:B------:R-:W-:Y:S01]  /*0100*/  VIADD R7, R3, 0x1f123bb5 ;  /* 0x1f123bb503077836 */ /* 0x000fe20000000000 */
[----:B------:R-:W-:-:S02]  /*0110*/  IADD3 R2, PT, PT, R12, 0x64f0c9, R3 ;  /* 0x0064f0c90c027810 */ /* 0x000fc40007ffe003 */
[----:B------:R-:W-:Y:S01]  /*0120*/  LOP3.LUT R4, R3, 0x5491333, RZ, 0x3c, !PT ;  /* 0x0549133303047812 */ /* 0x000fe200078e3cff */
[----:B------:R-:W-:Y:S01]  /*0130*/  VIADD R3, R12, 0x75bcd15 ;  /* 0x075bcd150c037836 */ /* 0x000fe20000000000 */
[----:B------:R1:W-:Y:S04]  /*0140*/  STL.64 [R1+0x8], R6 ;  /* 0x0000080601007387 */ /* 0x0003e80000100a00 */
[----:B------:R1:W-:Y:S04]  /*0150*/  STL.64 [R1], R2 ;  /* 0x0000000201007387 */ /* 0x0003e80000100a00 */
[----:B------:R1:W-:Y:S01]  /*0160*/  STL.64 [R1+0x10], R4 ;  /* 0x0000100401007387 */ /* 0x0003e20000100a00 */
[----:B0-----:R-:W-:Y:S05]  /*0170*/  @!P0 BRA `(.L_x_1) ;  /* 0x00000024003c8947 */ /* 0x001fea0003800000 */
[----:B------:R-:W-:Y:S01]  /*0180*/  SHF.R.S32.HI R15, RZ, 0x1f, R14 ;  /* 0x0000001fff0f7819 */ /* 0x000fe2000001140e */
[----:B-1----:R-:W-:-:S07]  /*0190*/  IMAD.MOV.U32 R2, RZ, RZ, RZ ;  /* 0x000000ffff027224 */ /* 0x002fce00078e00ff */
.L_x_10:
[----:B------:R-:W-:Y:S01]  /*01a0*/  LOP3.LUT R21, R14, 0x3, RZ, 0xc0, !PT ;  /* 0x000000030e157812 */ /* 0x000fe200078ec0ff */
[----:B------:R-:W-:Y:S03]  /*01b0*/  BSSY.RECONVERGENT B1, `(.L_x_2) ;  /* 0x0000245000017945 */ /* 0x000fe60003800200 */
[----:B------:R-:W-:-:S04]  /*01c0*/  ISETP.NE.U32.AND P0, PT, R21, RZ, PT ;  /* 0x000000ff1500720c */ /* 0x000fc80003f05070 */
[----:B------:R-:W-:-:S13]  /*01d0*/  ISETP.NE.AND.EX P0, PT, RZ, RZ, PT, P0 ;  /* 0x000000ffff00720c */ /* 0x000fda0003f05300 */
[----:B012---:R-:W-:Y:S05]  /*01e0*/  @!P0 BRA `(.L_x_3) ;  /* 0x0000002400048947 */ /* 0x007fea0003800000 */
[----:B------:R-:W0:Y:S01]  /*01f0*/  LDC.64 R8, c[0x4][RZ] ;  /* 0x01000000ff087b82 */ /* 0x000e220000000a00 */
[----:B------:R-:W-:Y:S01]  /*0200*/  IMAD.MOV.U32 R16, RZ, RZ, RZ ;  /* 0x000000ffff107224 */ /* 0x000fe200078e00ff */
[----:B------:R-:W-:Y:S02]  /*0210*/  CS2R R4, SRZ ;  /* 0x0000000000047805 */ /* 0x000fe4000001ff00 */
[----:B------:R-:W-:Y:S01]  /*0220*/  CS2R R6, SRZ ;  /* 0x0000000000067805 */ /* 0x000fe2000001ff00 */
[----:B------:R-:W-:Y:S02]  /*0230*/  IMAD.MOV.U32 R3, RZ, RZ, RZ ;  /* 0x000000ffff037224 */ /* 0x000fe400078e00ff */
[----:B0-----:R-:W-:-:S07]  /*0240*/  IMAD.WIDE.U32 R8, R2, 0xc80, R8 ;  /* 0x00000c8002087825 */ /* 0x001fce00078e0008 */
.L_x_5:
[----:B------:R-:W-:-:S06]  /*0250*/  IMAD R17, R16, 0x4, R1 ;  /* 0x0000000410117824 */ /* 0x000fcc00078e0201 */
[----:B------:R-:W5:Y:S01]  /*0260*/  LDL R17, [R17+0x4] ;  /* 0x0000040011117983 */ /* 0x000f620000100800 */
[----:B------:R-:W-:Y:S01]  /*0270*/  IMAD.SHL.U32 R18, R16, 0x20, RZ ;  /* 0x0000002010127824 */ /* 0x000fe200078e00ff */
[----:B------:R-:W-:-:S06]  /*0280*/  UMOV UR4, URZ ;  /* 0x000000ff00047c82 */ /* 0x000fcc0008000000 */
.L_x_4:
[----:B-----5:R-:W-:Y:S01]  /*0290*/  SHF.R.U32.HI R24, RZ, UR4, R17 ;  /* 0x00000004ff187c19 */ /* 0x020fe20008011611 */
[----:B------:R-:W-:-:S03]  /*02a0*/  VIADD R10, R18, UR4 ;  /* 0x00000004120a7c36 */ /* 0x000fc60008000000 */
[----:B------:R-:W-:-:S04]  /*02b0*/  LOP3.LUT R11, R24, 0x1, RZ, 0xc0, !PT ;  /* 0x00000001180b7812 */ /* 0x000fc800078ec0ff */
[----:B------:R-:W-:Y:S01]  /*02c0*/  ISETP.NE.U32.AND P0, PT, R11, 0x1, PT ;  /* 0x000000010b00780c */ /* 0x000fe20003f05070 */
[----:B------:R-:W-:-:S03]  /*02d0*/  IMAD R11, R10, 0x5, RZ ;  /* 0x000000050a0b7824 */ /* 0x000fc600078e02ff */
[----:B------:R-:W-:Y:S01]  /*02e0*/  R2P PR, R24, 0x7e ;  /* 0x0000007e18007804 */ /* 0x000fe20000000000 */
[----:B------:R-:W-:-:S08]  /*02f0*/  IMAD.WIDE.U32 R10, R11, 0x4, R8 ;  /* 0x000000040b0a7825 */ /* 0x000fd000078e0008 */
[----:B------:R-:W2:Y:S04]  /*0300*/  @!P0 LDG.E R22, desc[UR6][R10.64+0x10] ;  /* 0x000010060a168981 */ /* 0x000ea8000c1e1900 */
[----:B------:R-:W3:Y:S04]  /*0310*/  @P1 LDG.E R26, desc[UR6][R10.64+0x24] ;  /* 0x000024060a1a1981 */ /* 0x000ee8000c1e1900 */
[----:B------:R-:W4:Y:S04]  /*0320*/  @P2 LDG.E R28, desc[UR6][R10.64+0x38] ;  /* 0x000038060a1c2981 */ /* 0x000f28000c1e1900 */
[----:B------:R-:W4:Y:S04]  /*0330*/  @!P0 LDG.E R20, desc[UR6][R10.64] ;  /* 0x000000060a148981 */ /* 0x000f28000c1e1900 */
[----:B------:R-:W4:Y:S04]  /*0340*/  @P3 LDG.E R19, desc[UR6][R10.64+0x4c] ;  /* 0x00004c060a133981 */ /* 0x000f28000c1e1900 */
[----:B------:R-:W4:Y:S04]  /*0350*/  @!P0 LDG.E R23, desc[UR6][R10.64+0xc] ;  /* 0x00000c060a178981 */ /* 0x000f28000c1e1900 */
[----:B------:R-:W4:Y:S01]  /*0360*/  @P4 LDG.E R25, desc[UR6][R10.64+0x54] ;  /* 0x000054060a194981 */ /* 0x000f22000c1e1900 */
[----:B--2---:R-:W-:-:S03]  /*0370*/  @!P0 LOP3.LUT R5, R5, R22, RZ, 0x3c, !PT ;  /* 0x0000001605058212 */ /* 0x004fc600078e3cff */
[----:B------:R-:W2:Y:S01]  /*0380*/  @P4 LDG.E R22, desc[UR6][R10.64+0x60] ;  /* 0x000060060a164981 */ /* 0x000ea2000c1e1900 */
[----:B---3--:R-:W-:-:S03]  /*0390*/  @P1 LOP3.LUT R5, R5, R26, RZ, 0x3c, !PT ;  /* 0x0000001a05051212 */ /* 0x008fc600078e3cff */
[----:B------:R-:W3:Y:S01]  /*03a0*/  @P5 LDG.E R26, desc[UR6][R10.64+0x74] ;  /* 0x000074060a1a5981 */ /* 0x000ee2000c1e1900 */
[----:B----4-:R-:W-:Y:S02]  /*03b0*/  @P2 LOP3.LUT R5, R5, R28, RZ, 0x3c, !PT ;  /* 0x0000001c05052212 */ /* 0x010fe400078e3cff */
[----:B------:R-:W-:Y:S02]  /*03c0*/  @!P0 LOP3.LUT R3, R3, R20, RZ, 0x3c, !PT ;  /* 0x0000001403038212 */ /* 0x000fe400078e3cff */
[----:B------:R-:W4:Y:S01]  /*03d0*/  @!P0 LDG.E R20, desc[UR6][R10.64+0x8] ;  /* 0x000008060a148981 */ /* 0x000f22000c1e1900 */
[----:B------:R-:W-:-:S03]  /*03e0*/  @P3 LOP3.LUT R5, R5, R19, RZ, 0x3c, !PT ;  /* 0x0000001305053212 */ /* 0x000fc600078e3cff */
[----:B------:R-:W3:Y:S01]  /*03f0*/  @!P0 LDG.E R19, desc[UR6][R10.64+0x4] ;  /* 0x000004060a138981 */ /* 0x000ee2000c1e1900 */
[----:B------:R-:W-:-:S03]  /*0400*/  @!P0 LOP3.LUT R4, R4, R23, RZ, 0x3c, !PT ;  /* 0x0000001704048212 */ /* 0x000fc600078e3cff */
[----:B------:R-:W3:Y:S01]  /*0410*/  @P1 LDG.E R23, desc[UR6][R10.64+0x20] ;  /* 0x000020060a171981 */ /* 0x000ee2000c1e1900 */
[----:B--2---:R-:W-:-:S03]  /*0420*/  @P4 LOP3.LUT R5, R5, R22, RZ, 0x3c, !PT ;  /* 0x0000001605054212 */ /* 0x004fc600078e3cff */
[----:B------:R-:W2:Y:S01]  /*0430*/  @P1 LDG.E R22, desc[UR6][R10.64+0x1c] ;  /* 0x00001c060a161981 */ /* 0x000ea2000c1e1900 */
[----:B----4-:R-:W-:-:S03]  /*0440*/  @!P0 LOP3.LUT R7, R7, R20, RZ, 0x3c, !PT ;  /* 0x0000001407078212 */ /* 0x010fc600078e3cff */
[----:B------:R-:W4:Y:S01]  /*0450*/  @P1 LDG.E R20, desc[UR6][R10.64+0x14] ;  /* 0x000014060a141981 */ /* 0x000f22000c1e1900 */
[----:B---3--:R-:W-:-:S03]  /*0460*/  @!P0 LOP3.LUT R6, R6, R19, RZ, 0x3c, !PT ;  /* 0x0000001306068212 */ /* 0x008fc600078e3cff */
[----:B------:R-:W3:Y:S01]  /*0470*/  @P1 LDG.E R19, desc[UR6][R10.64+0x18] ;  /* 0x000018060a131981 */ /* 0x000ee2000c1e1900 */
[----:B------:R-:W-:-:S03]  /*0480*/  @P5 LOP3.LUT R5, R5, R26, RZ, 0x3c, !PT ;  /* 0x0000001a05055212 */ /* 0x000fc600078e3cff */
[----:B------:R-:W3:Y:S01]  /*0490*/  @P6 LDG.E R26, desc[UR6][R10.64+0x88] ;  /* 0x000088060a1a6981 */ /* 0x000ee2000c1e1900 */
[----:B------:R-:W-:-:S03]  /*04a0*/  @P1 LOP3.LUT R4, R4, R23, RZ, 0x3c, !PT ;  /* 0x0000001704041212 */ /* 0x000fc600078e3cff */
[----:B------:R-:W3:Y:S01]  /*04b0*/  @P2 LDG.E R23, desc[UR6][R10.64+0x34] ;  /* 0x000034060a172981 */ /* 0x000ee2000c1e1900 */
[----:B--2---:R-:W-:-:S03]  /*04c0*/  @P1 LOP3.LUT R7, R7, R22, RZ, 0x3c, !PT ;  /* 0x0000001607071212 */ /* 0x004fc600078e3cff */
[----:B------:R-:W2:Y:S01]  /*04d0*/  @P2 LDG.E R22, desc[UR6][R10.64+0x30] ;  /* 0x000030060a162981 */ /* 0x000ea2000c1e1900 */
[----:B----4-:R-:W-:-:S03]  /*04e0*/  @P1 LOP3.LUT R3, R3, R20, RZ, 0x3c, !PT ;  /* 0x0000001403031212 */ /* 0x010fc600078e3cff */
[----:B------:R-:W4:Y:S01]  /*04f0*/  @P2 LDG.E R20, desc[UR6][R10.64+0x28] ;  /* 0x000028060a142981 */ /* 0x000f22000c1e1900 */
[----:B---3--:R-:W-:-:S03]  /*0500*/  @P1 LOP3.LUT R6, R6, R19, RZ, 0x3c, !PT ;  /* 0x0000001306061212 */ /* 0x008fc600078e3cff */
        /* <DEDUP_REMOVED lines=21> */
[----:B------:R-:W-:Y:S02]  /*0660*/  @P4 LOP3.LUT R6, R6, R25, RZ, 0x3c, !PT ;  /* 0x0000001906064212 */ /* 0x000fe400078e3cff */
[----:B------:R-:W-:Y:S01]  /*0670*/  LOP3.LUT P0, RZ, R24, 0x80, RZ, 0xc0, !PT ;  /* 0x0000008018ff7812 */ /* 0x000fe2000780c0ff */
        /* <DEDUP_REMOVED lines=20> */
[----:B------:R-:W-:Y:S02]  /*07c0*/  @P0 LOP3.LUT R5, R5, R26, RZ, 0x3c, !PT ;  /* 0x0000001a05050212 */ /* 0x000fe400078e3cff */
[----:B------:R-:W-:Y:S02]  /*07d0*/  @P0 LOP3.LUT R4, R4, R23, RZ, 0x3c, !PT ;  /* 0x0000001704040212 */ /* 0x000fe400078e3cff */
[----:B--2---:R-:W-:Y:S02]  /*07e0*/  @P0 LOP3.LUT R7, R7, R22, RZ, 0x3c, !PT ;  /* 0x0000001607070212 */ /* 0x004fe400078e3cff */
[----:B----4-:R-:W-:Y:S02]  /*07f0*/  @P0 LOP3.LUT R3, R3, R20, RZ, 0x3c, !PT ;  /* 0x0000001403030212 */ /* 0x010fe400078e3cff */
[----:B---3--:R-:W-:-:S02]  /*0800*/  @P0 LOP3.LUT R6, R6, R19, RZ, 0x3c, !PT ;  /* 0x0000001306060212 */ /* 0x008fc400078e3cff */
[----:B------:R-:W-:-:S13]  /*0810*/  R2P PR, R24.B1, 0x7f ;  /* 0x0000007f18007804 */ /* 0x000fda0000001000 */
[----:B------:R-:W2:Y:S04]  /*0820*/  @P0 LDG.E R20, desc[UR6][R10.64+0xa0] ;  /* 0x0000a0060a140981 */ /* 0x000ea8000c1e1900 */
[----:B------:R-:W3:Y:S04]  /*0830*/  @P0 LDG.E R22, desc[UR6][R10.64+0xa8] ;  /* 0x0000a8060a160981 */ /* 0x000ee8000c1e1900 */
[----:B------:R-:W4:Y:S04]  /*0840*/  @P0 LDG.E R19, desc[UR6][R10.64+0xa4] ;  /* 0x0000a4060a130981 */ /* 0x000f28000c1e1900 */
[----:B------:R-:W4:Y:S04]  /*0850*/  @P0 LDG.E R23, desc[UR6][R10.64+0xac] ;  /* 0x0000ac060a170981 */ /* 0x000f28000c1e1900 */
[----:B------:R-:W4:Y:S04]  /*0860*/  @P1 LDG.E R26, desc[UR6][R10.64+0xbc] ;  /* 0x0000bc060a1a1981 */ /* 0x000f28000c1e1900 */
[----:B------:R-:W4:Y:S01]  /*0870*/  @P1 LDG.E R25, desc[UR6][R10.64+0xb8] ;  /* 0x0000b8060a191981 */ /* 0x000f22000c1e1900 */
[----:B--2---:R-:W-:-:S03]  /*0880*/  @P0 LOP3.LUT R3, R3, R20, RZ, 0x3c, !PT ;  /* 0x0000001403030212 */ /* 0x004fc600078e3cff */
[----:B------:R-:W2:Y:S01]  /*0890*/  @P0 LDG.E R20, desc[UR6][R10.64+0xb0] ;  /* 0x0000b0060a140981 */ /* 0x000ea2000c1e1900 */
[----:B---3--:R-:W-:-:S03]  /*08a0*/  @P0 LOP3.LUT R7, R7, R22, RZ, 0x3c, !PT ;  /* 0x0000001607070212 */ /* 0x008fc600078e3cff */
[----:B------:R-:W3:Y:S01]  /*08b0*/  @P1 LDG.E R22, desc[UR6][R10.64+0xb4] ;  /* 0x0000b4060a161981 */ /* 0x000ee2000c1e1900 */
[----:B----4-:R-:W-:-:S03]  /*08c0*/  @P0 LOP3.LUT R6, R6, R19, RZ, 0x3c, !PT ;  /* 0x0000001306060212 */ /* 0x010fc600078e3cff */
[----:B------:R-:W4:Y:S01]  /*08d0*/  @P1 LDG.E R19, desc[UR6][R10.64+0xc0] ;  /* 0x0000c0060a131981 */ /* 0x000f22000c1e1900 */
[----:B------:R-:W-:-:S03]  /*08e0*/  @P0 LOP3.LUT R4, R4, R23, RZ, 0x3c, !PT ;  /* 0x0000001704040212 */ /* 0x000fc600078e3cff */
[----:B------:R-:W4:Y:S01]  /*08f0*/  @P2 LDG.E R23, desc[UR6][R10.64+0xcc] ;  /* 0x0000cc060a172981 */ /* 0x000f22000c1e1900 */
[----:B------:R-:W-:-:S03]  /*0900*/  @P1 LOP3.LUT R7, R7, R26, RZ, 0x3c, !PT ;  /* 0x0000001a07071212 */ /* 0x000fc600078e3cff */
[----:B------:R-:W4:Y:S01]  /*0910*/  @P2 LDG.E R26, desc[UR6][R10.64+0xd0] ;  /* 0x0000d0060a1a2981 */ /* 0x000f22000c1e1900 */
[----:B--2---:R-:W-:Y:S02]  /*0920*/  @P0 LOP3.LUT R5, R5, R20, RZ, 0x3c, !PT ;  /* 0x0000001405050212 */ /* 0x004fe400078e3cff */
[----:B------:R-:W-:Y:S01]  /*0930*/  LOP3.LUT P0, RZ, R24, 0x8000, RZ, 0xc0, !PT ;  /* 0x0000800018ff7812 */ /* 0x000fe2000780c0ff */
[----:B------:R-:W2:Y:S01]  /*0940*/  @P2 LDG.E R20, desc[UR6][R10.64+0xd8] ;  /* 0x0000d8060a142981 */ /* 0x000ea2000c1e1900 */
[----:B---3--:R-:W-:-:S03]  /*0950*/  @P1 LOP3.LUT R3, R3, R22, RZ, 0x3c, !PT ;  /* 0x0000001603031212 */ /* 0x008fc600078e3cff */
[----:B------:R-:W3:Y:S04]  /*0960*/  @P1 LDG.E R22, desc[UR6][R10.64+0xc4] ;  /* 0x0000c4060a161981 */ /* 0x000ee8000c1e1900 */
[----:B------:R-:W2:Y:S01]  /*0970*/  @P2 LDG.E R24, desc[UR6][R10.64+0xc8] ;  /* 0x0000c8060a182981 */ /* 0x000ea2000c1e1900 */
[----:B------:R-:W-:Y:S02]  /*0980*/  @P1 LOP3.LUT R6, R6, R25, RZ, 0x3c, !PT ;  /* 0x0000001906061212 */ /* 0x000fe400078e3cff */
[----:B----4-:R-:W-:Y:S01]  /*0990*/  @P1 LOP3.LUT R4, R4, R19, RZ, 0x3c, !PT ;  /* 0x0000001304041212 */ /* 0x010fe200078e3cff */
[----:B------:R-:W4:Y:S01]  /*09a0*/  @P2 LDG.E R25, desc[UR6][R10.64+0xd4] ;  /* 0x0000d4060a192981 */ /* 0x000f22000c1e1900 */
[----:B------:R-:W-:-:S03]  /*09b0*/  @P2 LOP3.LUT R6, R6, R23, RZ, 0x3c, !PT ;  /* 0x0000001706062212 */ /* 0x000fc600078e3cff */
[----:B------:R-:W4:Y:S01]  /*09c0*/  @P3 LDG.E R19, desc[UR6][R10.64+0xe0] ;  /* 0x0000e0060a133981 */ /* 0x000f22000c1e1900 */
[----:B------:R-:W-:-:S03]  /*09d0*/  @P2 LOP3.LUT R7, R7, R26, RZ, 0x3c, !PT ;  /* 0x0000001a07072212 */ /* 0x000fc600078e3cff */
[----:B------:R-:W4:Y:S04]  /*09e0*/  @P3 LDG.E R23, desc[UR6][R10.64+0xe8] ;  /* 0x0000e8060a173981 */ /* 0x000f28000c1e1900 */
[----:B------:R-:W4:Y:S01]  /*09f0*/  @P3 LDG.E R26, desc[UR6][R10.64+0xec] ;  /* 0x0000ec060a1a3981 */ /* 0x000f22000c1e1900 */
[----:B---3--:R-:W-:-:S03]  /*0a00*/  @P1 LOP3.LUT R5, R5, R22, RZ, 0x3c, !PT ;  /* 0x0000001605051212 */ /* 0x008fc600078e3cff */
[----:B------:R-:W3:Y:S01]  /*0a10*/  @P3 LDG.E R22, desc[UR6][R10.64+0xdc] ;  /* 0x0000dc060a163981 */ /* 0x000ee2000c1e1900 */
[----:B--2---:R-:W-:-:S03]  /*0a20*/  @P2 LOP3.LUT R3, R3, R24, RZ, 0x3c, !PT ;  /* 0x0000001803032212 */ /* 0x004fc600078e3cff */
[----:B------:R-:W2:Y:S01]  /*0a30*/  @P3 LDG.E R24, desc[UR6][R10.64+0xe4] ;  /* 0x0000e4060a183981 */ /* 0x000ea2000c1e1900 */
[----:B------:R-:W-:Y:S02]  /*0a40*/  @P2 LOP3.LUT R5, R5, R20, RZ, 0x3c, !PT ;  /* 0x0000001405052212 */ /* 0x000fe400078e3cff */
[----:B----4-:R-:W-:Y:S01]  /*0a50*/  @P2 LOP3.LUT R4, R4, R25, RZ, 0x3c, !PT ;  /* 0x0000001904042212 */ /* 0x010fe200078e3cff */
[----:B------:R-:W4:Y:S01]  /*0a60*/  @P4 LDG.E R20, desc[UR6][R10.64+0xf0] ;  /* 0x0000f0060a144981 */ /* 0x000f22000c1e1900 */
[----:B------:R-:W-:-:S03]  /*0a70*/  @P3 LOP3.LUT R6, R6, R19, RZ, 0x3c, !PT ;  /* 0x0000001306063212 */ /* 0x000fc600078e3cff */
        /* <DEDUP_REMOVED lines=10> */
[----:B----4-:R-:W-:-:S03]  /*0b20*/  @P4 LOP3.LUT R3, R3, R20, RZ, 0x3c, !PT ;  /* 0x0000001403034212 */ /* 0x010fc600078e3cff */
[----:B------:R-:W4:Y:S01]  /*0b30*/  @P5 LDG.E R20, desc[UR6][R10.64+0x10c] ;  /* 0x00010c060a145981 */ /* 0x000f22000c1e1900 */
[----:B------:R-:W-:-:S03]  /*0b40*/  @P4 LOP3.LUT R6, R6, R19, RZ, 0x3c, !PT ;  /* 0x0000001306064212 */ /* 0x000fc600078e3cff */
[----:B------:R-:W4:Y:S01]  /*0b50*/  @P5 LDG.E R19, desc[UR6][R10.64+0x110] ;  /* 0x000110060a135981 */ /* 0x000f22000c1e1900 */
[----:B------:R-:W-:-:S03]  /*0b60*/  @P4 LOP3.LUT R4, R4, R23, RZ, 0x3c, !PT ;  /* 0x0000001704044212 */ /* 0x000fc600078e3cff */
[----:B------:R-:W4:Y:S01]  /*0b70*/  @P6 LDG.E R23, desc[UR6][R10.64+0x11c] ;  /* 0x00011c060a176981 */ /* 0x000f22000c1e1900 */
[----:B------:R-:W-:-:S03]  /*0b80*/  @P5 LOP3.LUT R3, R3, R26, RZ, 0x3c, !PT ;  /* 0x0000001a03035212 */ /* 0x000fc600078e3cff */
        /* <DEDUP_REMOVED lines=9> */
[----:B------:R-:W4:Y:S04]  /*0c20*/  @P6 LDG.E R19, desc[UR6][R10.64+0x124] ;  /* 0x000124060a136981 */ /* 0x000f28000c1e1900 */
[----:B------:R-:W4:Y:S01]  /*0c30*/  @P6 LDG.E R20, desc[UR6][R10.64+0x128] ;  /* 0x000128060a146981 */ /* 0x000f22000c1e1900 */
[----:B------:R-:W-:Y:S02]  /*0c40*/  @P6 LOP3.LUT R6, R6, R23, RZ, 0x3c, !PT ;  /* 0x0000001706066212 */ /* 0x000fe400078e3cff */
[----:B------:R-:W-:Y:S01]  /*0c50*/  @P6 LOP3.LUT R7, R7, R26, RZ, 0x3c, !PT ;  /* 0x0000001a07076212 */ /* 0x000fe200078e3cff */
[----:B------:R-:W4:Y:S04]  /*0c60*/  @P0 LDG.E R23, desc[UR6][R10.64+0x130] ;  /* 0x000130060a170981 */ /* 0x000f28000c1e1900 */
[----:B------:R-:W4:Y:S01]  /*0c70*/  @P0 LDG.E R26, desc[UR6][R10.64+0x13c] ;  /* 0x00013c060a1a0981 */ /* 0x000f22000c1e1900 */
[----:B---3--:R-:W-:-:S03]  /*0c80*/  @P5 LOP3.LUT R5, R5, R22, RZ, 0x3c, !PT ;  /* 0x0000001605055212 */ /* 0x008fc600078e3cff */
[----:B------:R-:W3:Y:S01]  /*0c90*/  @P0 LDG.E R22, desc[UR6][R10.64+0x12c] ;  /* 0x00012c060a160981 */ /* 0x000ee2000c1e1900 */
[----:B--2---:R-:W-:-:S03]  /*0ca0*/  @P6 LOP3.LUT R3, R3, R24, RZ, 0x3c, !PT ;  /* 0x0000001803036212 */ /* 0x004fc600078e3cff */
[----:B------:R-:W2:Y:S01]  /*0cb0*/  @P0 LDG.E R24, desc[UR6][R10.64+0x134] ;  /* 0x000134060a180981 */ /* 0x000ea2000c1e1900 */
[----:B------:R-:W-:-:S04]  /*0cc0*/  UIADD3 UR4, UPT, UPT, UR4, 0x10, URZ ;  /* 0x0000001004047890 */ /* 0x000fc8000fffe0ff */
[----:B------:R-:W-:Y:S01]  /*0cd0*/  UISETP.NE.AND UP0, UPT, UR4, 0x20, UPT ;  /* 0x000000200400788c */ /* 0x000fe2000bf05270 */
[----:B----4-:R-:W-:Y:S02]  /*0ce0*/  @P6 LOP3.LUT R4, R4, R19, RZ, 0x3c, !PT ;  /* 0x0000001304046212 */ /* 0x010fe400078e3cff */
[----:B------:R-:W-:Y:S02]  /*0cf0*/  @P6 LOP3.LUT R5, R5, R20, RZ, 0x3c, !PT ;  /* 0x0000001405056212 */ /* 0x000fe400078e3cff */
[----:B------:R-:W-:Y:S02]  /*0d00*/  @P0 LOP3.LUT R4, R4, R25, RZ, 0x3c, !PT ;  /* 0x0000001904040212 */ /* 0x000fe400078e3cff */
[----:B------:R-:W-:Y:S02]  /*0d10*/  @P0 LOP3.LUT R6, R6, R23, RZ, 0x3c, !PT ;  /* 0x0000001706060212 */ /* 0x000fe400078e3cff */
[----:B------:R-:W-:Y:S02]  /*0d20*/  @P0 LOP3.LUT R5, R5, R26, RZ, 0x3c, !PT ;  /* 0x0000001a05050212 */ /* 0x000fe400078e3cff */
[----:B---3--:R-:W-:-:S02]  /*0d30*/  @P0 LOP3.LUT R3, R3, R22, RZ, 0x3c, !PT ;  /* 0x0000001603030212 */ /* 0x008fc400078e3cff */
[----:B--2---:R-:W-:Y:S01]  /*0d40*/  @P0 LOP3.LUT R7, R7, R24, RZ, 0x3c, !PT ;  /* 0x0000001807070212 */ /* 0x004fe200078e3cff */
[----:B------:R-:W-:Y:S06]  /*0d50*/  BRA.U UP0, `(.L_x_4) ;  /* 0xfffffff5004c7547 */ /* 0x000fec000b83ffff */
[----:B------:R-:W-:-:S05]  /*0d60*/  VIADD R16, R16, 0x1 ;  /* 0x0000000110107836 */ /* 0x000fca0000000000 */
[----:B------:R-:W-:-:S13]  /*0d70*/  ISETP.NE.AND P0, PT, R16, 0x5, PT ;  /* 0x000000051000780c */ /* 0x000fda0003f05270 */
[----:B------:R-:W-:Y:S05]  /*0d80*/  @P0 BRA `(.L_x_5) ;  /* 0xfffffff400300947 */ /* 0x000fea000383ffff */
[----:B------:R0:W-:Y:S01]  /*0d90*/  STL [R1+0x4], R3 ;  /* 0x0000040301007387 */ /* 0x0001e20000100800 */
[----:B------:R-:W-:-:S03]  /*0da0*/  ISETP.NE.U32.AND P0, PT, R21, 0x1, PT ;  /* 0x000000011500780c */ /* 0x000fc60003f05070 */
[----:B------:R0:W-:Y:S01]  /*0db0*/  STL.64 [R1+0x8], R6 ;  /* 0x0000080601007387 */ /* 0x0001e20000100a00 */
[----:B------:R-:W-:-:S03]  /*0dc0*/  ISETP.NE.AND.EX P0, PT, RZ, RZ, PT, P0 ;  /* 0x000000ffff00720c */ /* 0x000fc60003f05300 */
[----:B------:R0:W-:Y:S10]  /*0dd0*/  STL.64 [R1+0x10], R4 ;  /* 0x0000100401007387 */ /* 0x0001f40000100a00 */
[----:B------:R-:W-:Y:S05]  /*0de0*/  @!P0 BRA `(.L_x_3) ;  /* 0x0000001800048947 */ /* 0x000fea0003800000 */
[----:B------:R-:W-:Y:S01]  /*0df0*/  UMOV UR4, URZ ;  /* 0x000000ff00047c82 */ /* 0x000fe20008000000 */
[----:B------:R-:W-:Y:S01]  /*0e00*/  UMOV UR5, URZ ;  /* 0x000000ff00057c82 */ /* 0x000fe20008000000 */
[----:B------:R-:W-:Y:S02]  /*0e10*/  IMAD.MOV.U32 R16, RZ, RZ, RZ ;  /* 0x000000ffff107224 */ /* 0x000fe400078e00ff */
[----:B0-----:R-:W-:Y:S02]  /*0e20*/  IMAD.MOV.U32 R3, RZ, RZ, RZ ;  /* 0x000000ffff037224 */ /* 0x001fe400078e00ff */
[----:B------:R-:W-:Y:S02]  /*0e30*/  IMAD.U32 R5, RZ, RZ, UR4 ;  /* 0x00000004ff057e24 */ /* 0x000fe4000f8e00ff */
[----:B------:R-:W-:Y:S02]  /*0e40*/  IMAD.U32 R4, RZ, RZ, UR5 ;  /* 0x00000005ff047e24 */ /* 0x000fe4000f8e00ff */
[----:B------:R-:W-:-:S02]  /*0e50*/  IMAD.U32 R7, RZ, RZ, UR4 ;  /* 0x00000004ff077e24 */ /* 0x000fc4000f8e00ff */
[----:B------:R-:W-:-:S07]  /*0e60*/  IMAD.U32 R6, RZ, RZ, UR5 ;  /* 0x00000005ff067e24 */ /* 0x000fce000f8e00ff */
.L_x_7:
[----:B------:R-:W-:-:S06]  /*0e70*/  IMAD R17, R16, 0x4, R1 ;  /* 0x0000000410117824 */ /* 0x000fcc00078e0201 */
[----:B------:R-:W5:Y:S01]  /*0e80*/  LDL R17, [R17+0x4] ;  /* 0x0000040011117983 */ /* 0x000f620000100800 */
[----:B------:R-:W-:Y:S01]  /*0e90*/  IMAD.SHL.U32 R18, R16, 0x20, RZ ;  /* 0x0000002010127824 */ /* 0x000fe200078e00ff */
[----:B------:R-:W-:-:S06]  /*0ea0*/  UMOV UR4, URZ ;  /* 0x000000ff00047c82 */ /* 0x000fcc0008000000 */
.L_x_6:
        /* <DEDUP_REMOVED lines=181> */
[----:B------:R-:W-:Y:S05]  /*1a00*/  @P0 BRA `(.L_x_3) ;  /* 0x0000000800fc0947 */ /* 0x000fea0003800000 */
[----:B------:R-:W-:Y:S01]  /*1a10*/  UMOV UR4, URZ ;  /* 0x000000ff00047c82 */ /* 0x000fe20008000000 */
[----:B------:R-:W-:Y:S01]  /*1a20*/  UMOV UR5, URZ ;  /* 0x000000ff00057c82 */ /* 0x000fe20008000000 */
[----:B------:R-:W-:Y:S02]  /*1a30*/  IMAD.MOV.U32 R16, RZ, RZ, RZ ;  /* 0x000000ffff107224 */ /* 0x000fe400078e00ff */
[----:B-1----:R-:W-:Y:S02]  /*1a40*/  IMAD.MOV.U32 R3, RZ, RZ, RZ ;  /* 0x000000ffff037224 */ /* 0x002fe400078e00ff */
[----:B------:R-:W-:Y:S02]  /*1a50*/  IMAD.U32 R5, RZ, RZ, UR4 ;  /* 0x00000004ff057e24 */ /* 0x000fe4000f8e00ff */
[----:B------:R-:W-:Y:S02]  /*1a60*/  IMAD.U32 R4, RZ, RZ, UR5 ;  /* 0x00000005ff047e24 */ /* 0x000fe4000f8e00ff */
[----:B------:R-:W-:-:S02]  /*1a70*/  IMAD.U32 R7, RZ, RZ, UR4 ;  /* 0x00000004ff077e24 */ /* 0x000fc4000f8e00ff */
[----:B------:R-:W-:-:S07]  /*1a80*/  IMAD.U32 R6, RZ, RZ, UR5 ;  /* 0x00000005ff067e24 */ /* 0x000fce000f8e00ff */
.L_x_9:
[----:B------:R-:W-:-:S06]  /*1a90*/  IMAD R17, R16, 0x4, R1 ;  /* 0x0000000410117824 */ /* 0x000fcc00078e0201 */
[----:B------:R-:W5:Y:S01]  /*1aa0*/  LDL R17, [R17+0x4] ;  /* 0x0000040011117983 */ /* 0x000f620000100800 */
[----:B------:R-:W-:Y:S01]  /*1ab0*/  IMAD.SHL.U32 R18, R16, 0x20, RZ ;  /* 0x0000002010127824 */ /* 0x000fe200078e00ff */
[----:B------:R-:W-:-:S06]  /*1ac0*/  UMOV UR4, URZ ;  /* 0x000000ff00047c82 */ /* 0x000fcc0008000000 */
.L_x_8:
        /* <DEDUP_REMOVED lines=10> */
[----:B------:R-:W4:Y:S04]  /*1b70*/  @P3 LDG.E R26, desc[UR6][R10.64+0x4c] ;  /* 0x00004c060a1a3981 */ /* 0x000f28000c1e1900 */
[----:B------:R-:W4:Y:S04]  /*1b80*/  @!P0 LDG.E R19, desc[UR6][R10.64+0x4] ;  /* 0x000004060a138981 */ /* 0x000f28000c1e1900 */
[----:B------:R-:W4:Y:S04]  /*1b90*/  @!P0 LDG.E R21, desc[UR6][R10.64+0xc] ;  /* 0x00000c060a158981 */ /* 0x000f28000c1e1900 */
[----:B------:R-:W4:Y:S01]  /*1ba0*/  @P3 LDG.E R25, desc[UR6][R10.64+0x40] ;  /* 0x000040060a193981 */ /* 0x000f22000c1e1900 */
[----:B--2---:R-:W-:-:S03]  /*1bb0*/  @!P0 LOP3.LUT R5, R5, R20, RZ, 0x3c, !PT ;  /* 0x0000001405058212 */ /* 0x004fc600078e3cff */
[----:B------:R-:W2:Y:S01]  /*1bc0*/  @!P0 LDG.E R20, desc[UR6][R10.64] ;  /* 0x000000060a148981 */ /* 0x000ea2000c1e1900 */
[----:B---3--:R-:W-:-:S03]  /*1bd0*/  @P1 LOP3.LUT R5, R5, R22, RZ, 0x3c, !PT ;  /* 0x0000001605051212 */ /* 0x008fc600078e3cff */
[----:B------:R-:W3:Y:S01]  /*1be0*/  @!P0 LDG.E R22, desc[UR6][R10.64+0x8] ;  /* 0x000008060a168981 */ /* 0x000ee2000c1e1900 */
[----:B----4-:R-:W-:-:S03]  /*1bf0*/  @P2 LOP3.LUT R5, R5, R24, RZ, 0x3c, !PT ;  /* 0x0000001805052212 */ /* 0x010fc600078e3cff */
[----:B------:R-:W4:Y:S01]  /*1c00*/  @P4 LDG.E R24, desc[UR6][R10.64+0x60] ;  /* 0x000060060a184981 */ /* 0x000f22000c1e1900 */
[----:B------:R-:W-:-:S03]  /*1c10*/  @P3 LOP3.LUT R5, R5, R26, RZ, 0x3c, !PT ;  /* 0x0000001a05053212 */ /* 0x000fc600078e3cff */
[----:B------:R-:W4:Y:S01]  /*1c20*/  @P5 LDG.E R26, desc[UR6][R10.64+0x74] ;  /* 0x000074060a1a5981 */ /* 0x000f22000c1e1900 */
[----:B------:R-:W-:-:S03]  /*1c30*/  @!P0 LOP3.LUT R6, R6, R19, RZ, 0x3c, !PT ;  /* 0x0000001306068212 */ /* 0x000fc600078e3cff */
[----:B------:R-:W4:Y:S01]  /*1c40*/  @P1 LDG.E R19, desc[UR6][R10.64+0x18] ;  /* 0x000018060a131981 */ /* 0x000f22000c1e1900 */
[----:B------:R-:W-:-:S03]  /*1c50*/  @!P0 LOP3.LUT R4, R4, R21, RZ, 0x3c, !PT ;  /* 0x0000001504048212 */ /* 0x000fc600078e3cff */
[----:B------:R-:W4:Y:S01]  /*1c60*/  @P1 LDG.E R21, desc[UR6][R10.64+0x20] ;  /* 0x000020060a151981 */ /* 0x000f22000c1e1900 */
[----:B--2---:R-:W-:-:S03]  /*1c70*/  @!P0 LOP3.LUT R3, R3, R20, RZ, 0x3c, !PT ;  /* 0x0000001403038212 */ /* 0x004fc600078e3cff */
[----:B------:R-:W2:Y:S01]  /*1c80*/  @P1 LDG.E R20, desc[UR6][R10.64+0x14] ;  /* 0x000014060a141981 */ /* 0x000ea2000c1e1900 */
[----:B---3--:R-:W-:-:S03]  /*1c90*/  @!P0 LOP3.LUT R7, R7, R22, RZ, 0x3c, !PT ;  /* 0x0000001607078212 */ /* 0x008fc600078e3cff */
[----:B------:R-:W3:Y:S01]  /*1ca0*/  @P1 LDG.E R22, desc[UR6][R10.64+0x1c] ;  /* 0x00001c060a161981 */ /* 0x000ee2000c1e1900 */
[----:B----4-:R-:W-:-:S03]  /*1cb0*/  @P4 LOP3.LUT R5, R5, R24, RZ, 0x3c, !PT ;  /* 0x0000001805054212 */ /* 0x010fc600078e3cff */
[----:B------:R-:W4:Y:S01]  /*1cc0*/  @P2 LDG.E R24, desc[UR6][R10.64+0x28] ;  /* 0x000028060a182981 */ /* 0x000f22000c1e1900 */
[----:B------:R-:W-:-:S03]  /*1cd0*/  @P1 LOP3.LUT R6, R6, R19, RZ, 0x3c, !PT ;  /* 0x0000001306061212 */ /* 0x000fc600078e3cff */
[----:B------:R-:W4:Y:S01]  /*1ce0*/  @P2 LDG.E R19, desc[UR6][R10.64+0x2c] ;  /* 0x00002c060a132981 */ /* 0x000f22000c1e1900 */
[----:B------:R-:W-:-:S03]  /*1cf0*/  @P1 LOP3.LUT R4, R4, R21, RZ, 0x3c, !PT ;  /* 0x0000001504041212 */ /* 0x000fc600078e3cff */
        /* <DEDUP_REMOVED lines=9> */
[----:B------:R-:W-:Y:S02]  /*1d90*/  @P2 LOP3.LUT R4, R4, R21, RZ, 0x3c, !PT ;  /* 0x0000001504042212 */ /* 0x000fe400078e3cff */
[----:B------:R-:W-:Y:S01]  /*1da0*/  @P3 LOP3.LUT R6, R6, R25, RZ, 0x3c, !PT ;  /* 0x0000001906063212 */ /* 0x000fe200078e3cff */
        /* <DEDUP_REMOVED lines=20> */
[----:B------:R-:W-:Y:S02]  /*1ef0*/  LOP3.LUT P0, RZ, R23, 0x80, RZ, 0xc0, !PT ;  /* 0x0000008017ff7812 */ /* 0x000fe4000780c0ff */
[----:B------:R-:W-:Y:S02]  /*1f00*/  @P5 LOP3.LUT R5, R5, R26, RZ, 0x3c, !PT ;  /* 0x0000001a05055212 */ /* 0x000fe400078e3cff */
[----:B------:R-:W4:Y:S01]  /*1f10*/  @P6 LDG.E R26, desc[UR6][R10.64+0x88] ;  /* 0x000088060a1a6981 */ /* 0x000f22000c1e1900 */
[----:B------:R-:W-:-:S03]  /*1f20*/  @P5 LOP3.LUT R6, R6, R19, RZ, 0x3c, !PT ;  /* 0x0000001306065212 */ /* 0x000fc600078e3cff */
[----:B------:R-:W4:Y:S01]  /*1f30*/  @P6 LDG.E R19, desc[UR6][R10.64+0x84] ;  /* 0x000084060a136981 */ /* 0x000f22000c1e1900 */
[----:B------:R-:W-:-:S04]  /*1f40*/  @P5 LOP3.LUT R4, R4, R21, RZ, 0x3c, !PT ;  /* 0x0000001504045212 */ /* 0x000fc800078e3cff */
        /* <DEDUP_REMOVED lines=9> */
[----:B------:R-:W-:Y:S02]  /*1fe0*/  @P6 LOP3.LUT R5, R5, R26, RZ, 0x3c, !PT ;  /* 0x0000001a05056212 */ /* 0x000fe400078e3cff */
[----:B------:R-:W-:Y:S02]  /*1ff0*/  @P6 LOP3.LUT R4, R4, R19, RZ, 0x3c, !PT ;  /* 0x0000001304046212 */ /* 0x000fe400078e3cff */
[----:B------:R-:W-:Y:S02]  /*2000*/  @P0 LOP3.LUT R6, R6, R21, RZ, 0x3c, !PT ;  /* 0x0000001506060212 */ /* 0x000fe400078e3cff */
[----:B------:R-:W-:Y:S02]  /*2010*/  @P0 LOP3.LUT R4, R4, R25, RZ, 0x3c, !PT ;  /* 0x0000001904040212 */ /* 0x000fe400078e3cff */
[----:B--2---:R-:W-:Y:S02]  /*2020*/  @P0 LOP3.LUT R3, R3, R20, RZ, 0x3c, !PT ;  /* 0x0000001403030212 */ /* 0x004fe400078e3cff */
[----:B---3--:R-:W-:-:S02]  /*2030*/  @P0 LOP3.LUT R7, R7, R22, RZ, 0x3c, !PT ;  /* 0x0000001607070212 */ /* 0x008fc400078e3cff */
[----:B----4-:R-:W-:Y:S02]  /*2040*/  @P0 LOP3.LUT R5, R5, R24, RZ, 0x3c, !PT ;  /* 0x0000001805050212 */ /* 0x010fe400078e3cff */
[----:B------:R-:W-:-:S13]  /*2050*/  R2P PR, R23.B1, 0x7f ;  /* 0x0000007f17007804 */ /* 0x000fda0000001000 */
[----:B------:R-:W2:Y:S04]  /*2060*/  @P0 LDG.E R22, desc[UR6][R10.64+0xa0] ;  /* 0x0000a0060a160981 */ /* 0x000ea8000c1e1900 */
[----:B------:R-:W3:Y:S04]  /*2070*/  @P0 LDG.E R19, desc[UR6][R10.64+0xa4] ;  /* 0x0000a4060a130981 */ /* 0x000ee8000c1e1900 */
[----:B------:R-:W4:Y:S04]  /*2080*/  @P0 LDG.E R21, desc[UR6][R10.64+0xac] ;  /* 0x0000ac060a150981 */ /* 0x000f28000c1e1900 */
        /* <DEDUP_REMOVED lines=14> */
[----:B------:R-:W-:Y:S02]  /*2170*/  LOP3.LUT P0, RZ, R23, 0x8000, RZ, 0xc0, !PT ;  /* 0x0000800017ff7812 */ /* 0x000fe4000780c0ff */
        /* <DEDUP_REMOVED lines=22> */
[----:B------:R-:W-:Y:S01]  /*22e0*/  @P2 LOP3.LUT R5, R5, R24, RZ, 0x3c, !PT ;  /* 0x0000001805052212 */ /* 0x000fe200078e3cff */
[----:B------:R-:W4:Y:S04]  /*22f0*/  @P4 LDG.E R23, desc[UR6][R10.64+0xfc] ;  /* 0x0000fc060a174981 */ /* 0x000f28000c1e1900 */
        /* <DEDUP_REMOVED lines=12> */
[----:B------:R-:W3:Y:S01]  /*23c0*/  @P5 LDG.E R23, desc[UR6][R10.64+0x110] ;  /* 0x000110060a175981 */ /* 0x000ee2000c1e1900 */
[----:B------:R-:W-:-:S03]  /*23d0*/  @P4 LOP3.LUT R3, R3, R24, RZ, 0x3c, !PT ;  /* 0x0000001803034212 */ /* 0x000fc600078e3cff */
[----:B------:R-:W3:Y:S01]  /*23e0*/  @P5 LDG.E R24, desc[UR6][R10.64+0x10c] ;  /* 0x00010c060a185981 */ /* 0x000ee2000c1e1900 */
[----:B------:R-:W-:-:S03]  /*23f0*/  @P4 LOP3.LUT R5, R5, R20, RZ, 0x3c, !PT ;  /* 0x0000001405054212 */ /* 0x000fc600078e3cff */
[----:B------:R-:W3:Y:S01]  /*2400*/  @P6 LDG.E R20, desc[UR6][R10.64+0x120] ;  /* 0x000120060a146981 */ /* 0x000ee2000c1e1900 */
[----:B------:R-:W-:-:S03]  /*2410*/  @P5 LOP3.LUT R5, R5, R26, RZ, 0x3c, !PT ;  /* 0x0000001a05055212 */ /* 0x000fc600078e3cff */
[----:B------:R-:W3:Y:S01]  /*2420*/  @P0 LDG.E R26, desc[UR6][R10.64+0x134] ;  /* 0x000134060a1a0981 */ /* 0x000ee2000c1e1900 */
[----:B--2---:R-:W-:-:S03]  /*2430*/  @P5 LOP3.LUT R3, R3, R22, RZ, 0x3c, !PT ;  /* 0x0000001603035212 */ /* 0x004fc600078e3cff */
[----:B------:R-:W2:Y:S01]  /*2440*/  @P6 LDG.E R22, desc[UR6][R10.64+0x128] ;  /* 0x000128060a166981 */ /* 0x000ea2000c1e1900 */
[----:B------:R-:W-:-:S03]  /*2450*/  @P6 LOP3.LUT R3, R3, R28, RZ, 0x3c, !PT ;  /* 0x0000001c03036212 */ /* 0x000fc600078e3cff */
[----:B------:R-:W2:Y:S01]  /*2460*/  @P0 LDG.E R28, desc[UR6][R10.64+0x13c] ;  /* 0x00013c060a1c0981 */ /* 0x000ea2000c1e1900 */
[----:B----4-:R-:W-:-:S03]  /*2470*/  @P5 LOP3.LUT R6, R6, R21, RZ, 0x3c, !PT ;  /* 0x0000001506065212 */ /* 0x010fc600078e3cff */
[----:B------:R-:W4:Y:S01]  /*2480*/  @P6 LDG.E R21, desc[UR6][R10.64+0x124] ;  /* 0x000124060a156981 */ /* 0x000f22000c1e1900 */
[----:B---3--:R-:W-:Y:S02]  /*2490*/  @P5 LOP3.LUT R4, R4, R23, RZ, 0x3c, !PT ;  /* 0x0000001704045212 */ /* 0x008fe400078e3cff */
[----:B------:R-:W-:Y:S01]  /*24a0*/  @P6 LOP3.LUT R6, R6, R19, RZ, 0x3c, !PT ;  /* 0x0000001306066212 */ /* 0x000fe200078e3cff */
[----:B------:R-:W3:Y:S01]  /*24b0*/  @P0 LDG.E R23, desc[UR6][R10.64+0x138] ;  /* 0x000138060a170981 */ /* 0x000ee2000c1e1900 */
[----:B------:R-:W-:-:S03]  /*24c0*/  @P5 LOP3.LUT R7, R7, R24, RZ, 0x3c, !PT ;  /* 0x0000001807075212 */ /* 0x000fc600078e3cff */
[----:B------:R-:W3:Y:S04]  /*24d0*/  @P0 LDG.E R24, desc[UR6][R10.64+0x12c] ;  /* 0x00012c060a180981 */ /* 0x000ee8000c1e1900 */
[----:B------:R-:W3:Y:S01]  /*24e0*/  @P0 LDG.E R19, desc[UR6][R10.64+0x130] ;  /* 0x000130060a130981 */ /* 0x000ee2000c1e1900 */
[----:B------:R-:W-:-:S04]  /*24f0*/  UIADD3 UR4, UPT, UPT, UR4, 0x10, URZ ;  /* 0x0000001004047890 */ /* 0x000fc8000fffe0ff */
[----:B------:R-:W-:Y:S01]  /*2500*/  UISETP.NE.AND UP0, UPT, UR4, 0x20, UPT ;  /* 0x000000200400788c */ /* 0x000fe2000bf05270 */
[----:B------:R-:W-:-:S04]  /*2510*/  @P6 LOP3.LUT R7, R7, R20, RZ, 0x3c, !PT ;  /* 0x0000001407076212 */ /* 0x000fc800078e3cff */
[----:B------:R-:W-:Y:S02]  /*2520*/  @P0 LOP3.LUT R7, R7, R26, RZ, 0x3c, !PT ;  /* 0x0000001a07070212 */ /* 0x000fe400078e3cff */
[----:B--2---:R-:W-:-:S04]  /*2530*/  @P6 LOP3.LUT R5, R5, R22, RZ, 0x3c, !PT ;  /* 0x0000001605056212 */ /* 0x004fc800078e3cff */
[----:B------:R-:W-:Y:S02]  /*2540*/  @P0 LOP3.LUT R5, R5, R28, RZ, 0x3c, !PT ;  /* 0x0000001c05050212 */ /* 0x000fe400078e3cff */
[----:B----4-:R-:W-:-:S04]  /*2550*/  @P6 LOP3.LUT R4, R4, R21, RZ, 0x3c, !PT ;  /* 0x0000001504046212 */ /* 0x010fc800078e3cff */
[----:B---3--:R-:W-:Y:S02]  /*2560*/  @P0 LOP3.LUT R4, R4, R23, RZ, 0x3c, !PT ;  /* 0x0000001704040212 */ /* 0x008fe400078e3cff */
[----:B------:R-:W-:Y:S02]  /*2570*/  @P0 LOP3.LUT R3, R3, R24, RZ, 0x3c, !PT ;  /* 0x0000001803030212 */ /* 0x000fe400078e3cff */
[----:B------:R-:W-:Y:S01]  /*2580*/  @P0 LOP3.LUT R6, R6, R19, RZ, 0x3c, !PT ;  /* 0x0000001306060212 */ /* 0x000fe200078e3cff */
[----:B------:R-:W-:Y:S06]  /*2590*/  BRA.U UP0, `(.L_x_8) ;  /* 0xfffffff5004c7547 */ /* 0x000fec000b83ffff */
[----:B------:R-:W-:-:S05]  /*25a0*/  VIADD R16, R16, 0x1 ;  /* 0x0000000110107836 */ /* 0x000fca0000000000 */
[----:B------:R-:W-:-:S13]  /*25b0*/  ISETP.NE.AND P0, PT, R16, 0x5, PT ;  /* 0x000000051000780c */ /* 0x000fda0003f05270 */
[----:B------:R-:W-:Y:S05]  /*25c0*/  @P0 BRA `(.L_x_9) ;  /* 0xfffffff400300947 */ /* 0x000fea000383ffff */
[----:B------:R2:W-:Y:S04]  /*25d0*/  STL [R1+0x4], R3 ;  /* 0x0000040301007387 */ /* 0x0005e80000100800 */
[----:B------:R2:W-:Y:S04]  /*25e0*/  STL.64 [R1+0x8], R6 ;  /* 0x0000080601007387 */ /* 0x0005e80000100a00 */
[----:B------:R2:W-:Y:S02]  /*25f0*/  STL.64 [R1+0x10], R4 ;  /* 0x0000100401007387 */ /* 0x0005e40000100a00 */
.L_x_3:
[----:B------:R-:W-:Y:S05]  /*2600*/  BSYNC.RECONVERGENT B1 ;  /* 0x0000000000017941 */ /* 0x000fea0003800200 */
.L_x_2:
[----:B------:R-:W-:Y:S01]  /*2610*/  ISETP.GT.U32.AND P0, PT, R14, 0x3, PT ;  /* 0x000000030e00780c */ /* 0x000fe20003f04070 */
[----:B------:R-:W-:Y:S01]  /*2620*/  VIADD R2, R2, 0x1 ;  /* 0x0000000102027836 */ /* 0x000fe20000000000 */
[--C-:B------:R-:W-:Y:S02]  /*2630*/  SHF.R.U64 R14, R14, 0x2, R15.reuse ;  /* 0x000000020e0e7819 */ /* 0x100fe4000000120f */
[----:B------:R-:W-:Y:S02]  /*2640*/  ISETP.GT.U32.AND.EX P0, PT, R15, RZ, PT, P0 ;  /* 0x000000ff0f00720c */ /* 0x000fe40003f04100 */
[----:B------:R-:W-:-:S11]  /*2650*/  SHF.R.U32.HI R15, RZ, 0x2, R15 ;  /* 0x00000002ff0f7819 */ /* 0x000fd6000001160f */
[----:B------:R-:W-:Y:S05]  /*2660*/  @P0 BRA `(.L_x_10) ;  /* 0xffffffd800cc0947 */ /* 0x000fea000383ffff */
.L_x_1:
[----:B------:R-:W-:Y:S05]  /*2670*/  BSYNC.RECONVERGENT B0 ;  /* 0x0000000000007941 */ /* 0x000fea0003800200 */
.L_x_0:
[----:B------:R-:W3:Y:S01]  /*2680*/  S2R R14, SR_TID.X ;  /* 0x00000000000e7919 */ /* 0x000ee20000002100 */
[----:B------:R-:W4:Y:S01]  /*2690*/  S2UR UR5, SR_CgaCtaId ;  /* 0x00000000000579c3 */ /* 0x000f220000008800 */
[----:B------:R-:W-:Y:S01]  /*26a0*/  UMOV UR4, 0x400 ;  /* 0x0000040000047882 */ /* 0x000fe20000000000 */
[----:B------:R-:W-:Y:S02]  /*26b0*/  IMAD R8, R13, -0x658354e5, R12 ;  /* 0x9a7cab1b0d087824 */ /* 0x000fe400078e020c */
[----:B------:R-:W-:Y:S02]  /*26c0*/  IMAD.MOV.U32 R11, RZ, RZ, R3 ;  /* 0x000000ffff0b7224 */ /* 0x000fe400078e0003 */
[----:B------:R-:W-:Y:S02]  /*26d0*/  IMAD.MOV.U32 R9, RZ, RZ, R6 ;  /* 0x000000ffff097224 */ /* 0x000fe400078e0006 */
[----:B012---:R-:W-:Y:S02]  /*26e0*/  IMAD.MOV.U32 R6, RZ, RZ, RZ ;  /* 0x000000ffff067224 */ /* 0x007fe400078e00ff */
[----:B------:R-:W-:-:S02]  /*26f0*/  IMAD.MOV.U32 R3, RZ, RZ, RZ ;  /* 0x000000ffff037224 */ /* 0x000fc400078e00ff */
[----:B------:R-:W-:Y:S01]  /*2700*/  VIADD R8, R8, 0x6a788e ;  /* 0x006a788e08087836 */ /* 0x000fe20000000000 */
[----:B----4-:R-:W-:-:S03]  /*2710*/  ULEA UR5, UR5, UR4, 0x18 ;  /* 0x0000000405057291 */ /* 0x010fc6000f8ec0ff */
[----:B------:R-:W-:-:S03]  /*2720*/  UMOV UR4, URZ ;  /* 0x000000ff00047c82 */ /* 0x000fc60008000000 */
[----:B---3--:R-:W-:-:S07]  /*2730*/  LEA R2, R14, UR5, 0x3 ;  /* 0x000000050e027c11 */ /* 0x008fce000f8e18ff */
.L_x_11:
[----:B------:R-:W-:Y:S01]  /*2740*/  SHF.R.U32.HI R10, RZ, 0x2, R11 ;  /* 0x00000002ff0a7819 */ /* 0x000fe2000001160b */
[----:B------:R-:W-:Y:S01]  /*2750*/  UIADD3 UR4, UPT, UPT, UR4, 0x4, URZ ;  /* 0x0000000404047890 */ /* 0x000fe2000fffe0ff */
[----:B------:R-:W-:Y:S02]  /*2760*/  SHF.R.U32.HI R16, RZ, 0x2, R9 ;  /* 0x00000002ff107819 */ /* 0x000fe40000011609 */
[----:B------:R-:W-:Y:S01]  /*2770*/  LOP3.LUT R10, R10, R11, RZ, 0x3c, !PT ;  /* 0x0000000b0a0a7212 */ /* 0x000fe200078e3cff */
[----:B------:R-:W-:Y:S01]  /*2780*/  IMAD.SHL.U32 R11, R5, 0x10, RZ ;  /* 0x00000010050b7824 */ /* 0x000fe200078e00ff */
[----:B------:R-:W-:Y:S01]  /*2790*/  LOP3.LUT R16, R16, R9, RZ, 0x3c, !PT ;  /* 0x0000000910107212 */ /* 0x000fe200078e3cff */
[----:B------:R-:W-:Y:S01]  /*27a0*/  UISETP.NE.AND UP0, UPT, UR4, 0xf4240, UPT ;  /* 0x000f42400400788c */ /* 0x000fe2000bf05270 */
[----:B------:R-:W-:Y:S01]  /*27b0*/  SHF.R.U32.HI R13, RZ, 0x2, R4 ;  /* 0x00000002ff0d7819 */ /* 0x000fe20000011604 */
[----:B------:R-:W-:-:S03]  /*27c0*/  IMAD.SHL.U32 R12, R10, 0x2, RZ ;  /* 0x000000020a0c7824 */ /* 0x000fc600078e00ff */
[----:B------:R-:W-:Y:S02]  /*27d0*/  LOP3.LUT R4, R13, R4, RZ, 0x3c, !PT ;  /* 0x000000040d047212 */ /* 0x000fe400078e3cff */
[----:B------:R-:W-:Y:S01]  /*27e0*/  LOP3.LUT R12, R10, R12, R11, 0x96, !PT ;  /* 0x0000000c0a0c7212 */ /* 0x000fe200078e960b */
[----:B------:R-:W-:-:S03]  /*27f0*/  IMAD.SHL.U32 R10, R16, 0x2, RZ ;  /* 0x00000002100a7824 */ /* 0x000fc600078e00ff */
[----:B------:R-:W-:Y:S02]  /*2800*/  LOP3.LUT R9, R12, R5, RZ, 0x3c, !PT ;  /* 0x000000050c097212 */ /* 0x000fe400078e3cff */
[----:B------:R-:W-:-:S03]  /*2810*/  SHF.R.U32.HI R12, RZ, 0x2, R7 ;  /* 0x00000002ff0c7819 */ /* 0x000fc60000011607 */
[C---:B------:R-:W-:Y:S01]  /*2820*/  IMAD.SHL.U32 R11, R9.reuse, 0x10, RZ ;  /* 0x00000010090b7824 */ /* 0x040fe200078e00ff */
[----:B------:R-:W-:Y:S01]  /*2830*/  LOP3.LUT R12, R12, R7, RZ, 0x3c, !PT ;  /* 0x000000070c0c7212 */ /* 0x000fe200078e3cff */
[----:B------:R-:W-:-:S03]  /*2840*/  IMAD.IADD R15, R9, 0x1, R8 ;  /* 0x00000001090f7824 */ /* 0x000fc600078e0208 */
[----:B------:R-:W-:Y:S02]  /*2850*/  LOP3.LUT R10, R16, R10, R11, 0x96, !PT ;  /* 0x0000000a100a7212 */ /* 0x000fe400078e960b */
[----:B------:R-:W-:Y:S02]  /*2860*/  I2FP.F32.U32 R15, R15 ;  /* 0x0000000f000f7245 */ /* 0x000fe40000201000 */
[----:B------:R-:W-:Y:S01]  /*2870*/  LOP3.LUT R7, R10, R9, RZ, 0x3c, !PT ;  /* 0x000000090a077212 */ /* 0x000fe200078e3cff */
[----:B------:R-:W-:-:S03]  /*2880*/  IMAD.SHL.U32 R10, R12, 0x2, RZ ;  /* 0x000000020c0a7824 */ /* 0x000fc600078e00ff */
[----:B------:R-:W-:Y:S01]  /*2890*/  SHF.R.U32.HI R16, RZ, 0x2, R7 ;  /* 0x00000002ff107819 */ /* 0x000fe20000011607 */
[----:B------:R-:W-:-:S03]  /*28a0*/  IMAD.SHL.U32 R11, R7, 0x10, RZ ;  /* 0x00000010070b7824 */ /* 0x000fc600078e00ff */
[-C--:B------:R-:W-:Y:S02]  /*28b0*/  LOP3.LUT R16, R16, R7.reuse, RZ, 0x3c, !PT ;  /* 0x0000000710107212 */ /* 0x080fe400078e3cff */
[----:B------:R-:W-:Y:S02]  /*28c0*/  LOP3.LUT R10, R12, R10, R11, 0x96, !PT ;  /* 0x0000000a0c0a7212 */ /* 0x000fe400078e960b */
[----:B------:R-:W-:Y:S02]  /*28d0*/  SHF.R.U32.HI R12, RZ, 0x2, R5 ;  /* 0x00000002ff0c7819 */ /* 0x000fe40000011605 */
[----:B------:R-:W-:Y:S01]  /*28e0*/  LOP3.LUT R13, R10, R7, RZ, 0x3c, !PT ;  /* 0x000000070a0d7212 */ /* 0x000fe200078e3cff */
[----:B------:R-:W-:Y:S01]  /*28f0*/  IMAD.SHL.U32 R10, R4, 0x2, RZ ;  /* 0x00000002040a7824 */ /* 0x000fe200078e00ff */
[----:B------:R-:W-:-:S03]  /*2900*/  LOP3.LUT R12, R12, R5, RZ, 0x3c, !PT ;  /* 0x000000050c0c7212 */ /* 0x000fc600078e3cff */
[----:B------:R-:W-:-:S05]  /*2910*/  IMAD.SHL.U32 R11, R13, 0x10, RZ ;  /* 0x000000100d0b7824 */ /* 0x000fca00078e00ff */
[----:B------:R-:W-:Y:S01]  /*2920*/  LOP3.LUT R10, R4, R10, R11, 0x96, !PT ;  /* 0x0000000a040a7212 */ /* 0x000fe200078e960b */
[----:B------:R-:W-:-:S03]  /*2930*/  IMAD.SHL.U32 R4, R12, 0x2, RZ ;  /* 0x000000020c047824 */ /* 0x000fc600078e00ff */
[----:B------:R-:W-:Y:S02]  /*2940*/  LOP3.LUT R11, R10, R13, RZ, 0x3c, !PT ;  /* 0x0000000d0a0b7212 */ /* 0x000fe400078e3cff */
[----:B------:R-:W-:Y:S02]  /*2950*/  SHF.R.U32.HI R10, RZ, 0x2, R9 ;  /* 0x00000002ff0a7819 */ /* 0x000fe40000011609 */
[----:B------:R-:W-:Y:S01]  /*2960*/  IADD3 R18, PT, PT, R8, 0x10974f, R11 ;  /* 0x0010974f08127810 */ /* 0x000fe20007ffe00b */
[----:B------:R-:W-:-:S05]  /*2970*/  IMAD.SHL.U32 R5, R11, 0x10, RZ ;  /* 0x000000100b057824 */ /* 0x000fca00078e00ff */
[----:B------:R-:W-:Y:S02]  /*2980*/  LOP3.LUT R4, R12, R4, R5, 0x96, !PT ;  /* 0x000000040c047212 */ /* 0x000fe400078e9605 */
[----:B------:R-:W-:Y:S01]  /*2990*/  LOP3.LUT R5, R10, R9, RZ, 0x3c, !PT ;  /* 0x000000090a057212 */ /* 0x000fe200078e3cff */
[----:B------:R-:W-:Y:S01]  /*29a0*/  IMAD.MOV.U32 R10, RZ, RZ, 0x2f800000 ;  /* 0x2f800000ff0a7424 */ /* 0x000fe200078e00ff */
[----:B------:R-:W-:Y:S02]  /*29b0*/  IADD3 R12, PT, PT, R8, 0x587c5, R7 ;  /* 0x000587c5080c7810 */ /* 0x000fe40007ffe007 */
[----:B------:R-:W-:Y:S01]  /*29c0*/  LOP3.LUT R9, R4, R11, RZ, 0x3c, !PT ;  /* 0x0000000b04097212 */ /* 0x000fe200078e3cff */
[----:B------:R-:W-:Y:S01]  /*29d0*/  FFMA R15, R15, R10, 1.1641532182693481445e-10 ;  /* 0x2f0000000f0f7423 */ /* 0x000fe2000000000a */
[----:B------:R-:W-:Y:S01]  /*29e0*/  I2FP.F32.U32 R17, R12 ;  /* 0x0000000c00117245 */ /* 0x000fe20000201000 */
[----:B------:R-:W-:Y:S01]  /*29f0*/  IMAD.SHL.U32 R12, R5, 0x2, RZ ;  /* 0x00000002050c7824 */ /* 0x000fe200078e00ff */
[----:B------:R-:W-:Y:S01]  /*2a00*/  IADD3 R19, PT, PT, R8, 0x161f14, R9 ;  /* 0x00161f1408137810 */ /* 0x000fe20007ffe009 */
[----:B------:R-:W-:-:S02]  /*2a10*/  IMAD.SHL.U32 R4, R9, 0x10, RZ ;  /* 0x0000001009047824 */ /* 0x000fc400078e00ff */
[----:B------:R-:W-:Y:S01]  /*2a20*/  FFMA R17, R17, R10, 1.1641532182693481445e-10 ;  /* 0x2f00000011117423 */ /* 0x000fe2000000000a */
[----:B------:R-:W-:Y:S02]  /*2a30*/  I2FP.F32.U32 R19, R19 ;  /* 0x0000001300137245 */ /* 0x000fe40000201000 */
[----:B------:R-:W-:Y:S01]  /*2a40*/  LOP3.LUT R4, R5, R12, R4, 0x96, !PT ;  /* 0x0000000c05047212 */ /* 0x000fe200078e9604 */
[----:B------:R-:W-:Y:S01]  /*2a50*/  FMUL R12, R17, R17 ;  /* 0x00000011110c7220 */ /* 0x000fe20000400000 */
[--C-:B------:R-:W-:Y:S01]  /*2a60*/  IADD3 R17, PT, PT, R8, 0xb0f8a, R13.reuse ;  /* 0x000b0f8a08117810 */ /* 0x100fe20007ffe00d */
[----:B------:R-:W-:Y:S01]  /*2a70*/  FFMA R19, R19, R10, 1.1641532182693481445e-10 ;  /* 0x2f00000013137423 */ /* 0x000fe2000000000a */
[----:B------:R-:W-:Y:S01]  /*2a80*/  LOP3.LUT R7, R4, R9, RZ, 0x3c, !PT ;  /* 0x0000000904077212 */ /* 0x000fe200078e3cff */
[----:B------:R-:W-:Y:S02]  /*2a90*/  IMAD.SHL.U32 R4, R16, 0x2, RZ ;  /* 0x0000000210047824 */ /* 0x000fe400078e00ff */
[----:B------:R-:W-:Y:S01]  /*2aa0*/  FFMA R15, R15, R15, R12 ;  /* 0x0000000f0f0f7223 */ /* 0x000fe2000000000c */
[----:B------:R-:W-:Y:S01]  /*2ab0*/  SHF.R.U32.HI R12, RZ, 0x2, R13 ;  /* 0x00000002ff0c7819 */ /* 0x000fe2000001160d */
[----:B------:R-:W-:Y:S01]  /*2ac0*/  IMAD.SHL.U32 R5, R7, 0x10, RZ ;  /* 0x0000001007057824 */ /* 0x000fe200078e00ff */
[----:B------:R-:W-:-:S02]  /*2ad0*/  I2FP.F32.U32 R17, R17 ;  /* 0x0000001100117245 */ /* 0x000fc40000201000 */
[----:B------:R-:W-:Y:S02]  /*2ae0*/  LOP3.LUT R13, R12, R13, RZ, 0x3c, !PT ;  /* 0x0000000d0c0d7212 */ /* 0x000fe400078e3cff */
[----:B------:R-:W-:Y:S01]  /*2af0*/  LOP3.LUT R4, R16, R4, R5, 0x96, !PT ;  /* 0x0000000410047212 */ /* 0x000fe200078e9605 */
[----:B------:R0:W1:Y:S01]  /*2b00*/  F2I.TRUNC.NTZ R12, R15 ;  /* 0x0000000f000c7305 */ /* 0x000062000020f100 */
[----:B------:R-:W-:Y:S01]  /*2b10*/  I2FP.F32.U32 R5, R18 ;  /* 0x0000001200057245 */ /* 0x000fe20000201000 */
[-C--:B------:R-:W-:Y:S01]  /*2b20*/  FFMA R17, R17, R10.reuse, 1.1641532182693481445e-10 ;  /* 0x2f00000011117423 */ /* 0x080fe2000000000a */
[----:B------:R-:W-:Y:S02]  /*2b30*/  LOP3.LUT R4, R4, R7, RZ, 0x3c, !PT ;  /* 0x0000000704047212 */ /* 0x000fe400078e3cff */
[----:B------:R-:W-:Y:S01]  /*2b40*/  IADD3 R20, PT, PT, R8, 0x1ba6d9, R7 ;  /* 0x001ba6d908147810 */ /* 0x000fe20007ffe007 */
[----:B------:R-:W-:Y:S01]  /*2b50*/  FFMA R18, R5, R10, 1.1641532182693481445e-10 ;  /* 0x2f00000005127423 */ /* 0x000fe2000000000a */
[----:B------:R-:W-:-:S02]  /*2b60*/  IMAD.SHL.U32 R5, R13, 0x2, RZ ;  /* 0x000000020d057824 */ /* 0x000fc400078e00ff */
[----:B------:R-:W-:Y:S01]  /*2b70*/  IMAD.SHL.U32 R16, R4, 0x10, RZ ;  /* 0x0000001004107824 */ /* 0x000fe200078e00ff */
[----:B0-----:R-:W-:Y:S01]  /*2b80*/  I2FP.F32.U32 R15, R20 ;  /* 0x00000014000f7245 */ /* 0x001fe20000201000 */
[----:B------:R-:W-:-:S03]  /*2b90*/  FMUL R18, R18, R18 ;  /* 0x0000001212127220 */ /* 0x000fc60000400000 */
[----:B------:R-:W-:Y:S01]  /*2ba0*/  LOP3.LUT R5, R13, R5, R16, 0x96, !PT ;  /* 0x000000050d057212 */ /* 0x000fe200078e9610 */
[----:B------:R-:W-:Y:S01]  /*2bb0*/  FFMA R13, R17, R17, R18 ;  /* 0x00000011110d7223 */ /* 0x000fe20000000012 */
[----:B------:R-:W-:Y:S01]  /*2bc0*/  FFMA R15, R15, R10, 1.1641532182693481445e-10 ;  /* 0x2f0000000f0f7423 */ /* 0x000fe2000000000a */
[C---:B------:R-:W-:Y:S02]  /*2bd0*/  IADD3 R17, PT, PT, R8.reuse, 0x212e9e, R4 ;  /* 0x00212e9e08117810 */ /* 0x040fe40007ffe004 */
[----:B------:R-:W-:Y:S01]  /*2be0*/  LOP3.LUT R5, R5, R4, RZ, 0x3c, !PT ;  /* 0x0000000405057212 */ /* 0x000fe200078e3cff */
[----:B------:R-:W-:Y:S01]  /*2bf0*/  FMUL R16, R15, R15 ;  /* 0x0000000f0f107220 */ /* 0x000fe20000400000 */
[----:B------:R-:W-:Y:S01]  /*2c00*/  I2FP.F32.U32 R17, R17 ;  /* 0x0000001100117245 */ /* 0x000fe20000201000 */
[----:B------:R-:W0:Y:S01]  /*2c10*/  F2I.TRUNC.NTZ R13, R13 ;  /* 0x0000000d000d7305 */ /* 0x000e22000020f100 */
[C---:B------:R-:W-:Y:S01]  /*2c20*/  IADD3 R18, PT, PT, R8.reuse, 0x26b663, R5 ;  /* 0x0026b66308127810 */ /* 0x040fe20007ffe005 */
[----:B------:R-:W-:Y:S01]  /*2c30*/  FFMA R16, R19, R19, R16 ;  /* 0x0000001313107223 */ /* 0x000fe20000000010 */
[----:B------:R-:W-:-:S02]  /*2c40*/  VIADD R8, R8, 0x2c3e28 ;  /* 0x002c3e2808087836 */ /* 0x000fc40000000000 */
[----:B------:R-:W-:Y:S01]  /*2c50*/  FFMA R17, R17, R10, 1.1641532182693481445e-10 ;  /* 0x2f00000011117423 */ /* 0x000fe2000000000a */
[----:B------:R-:W-:Y:S02]  /*2c60*/  I2FP.F32.U32 R15, R18 ;  /* 0x00000012000f7245 */ /* 0x000fe40000201000 */
[----:B------:R-:W2:Y:S03]  /*2c70*/  F2I.TRUNC.NTZ R16, R16 ;  /* 0x0000001000107305 */ /* 0x000ea6000020f100 */
[----:B------:R-:W-:-:S04]  /*2c80*/  FFMA R15, R15, R10, 1.1641532182693481445e-10 ;  /* 0x2f0000000f0f7423 */ /* 0x000fc8000000000a */
[----:B------:R-:W-:Y:S01]  /*2c90*/  FMUL R10, R15, R15 ;  /* 0x0000000f0f0a7220 */ /* 0x000fe20000400000 */
[----:B-1----:R-:W-:Y:S02]  /*2ca0*/  IADD3 R15, PT, PT, -R12, 0x1, RZ ;  /* 0x000000010c0f7810 */ /* 0x002fe40007ffe1ff */
[----:B0-----:R-:W-:Y:S01]  /*2cb0*/  IADD3 R13, PT, PT, -R13, 0x1, RZ ;  /* 0x000000010d0d7810 */ /* 0x001fe20007ffe1ff */
[----:B------:R-:W-:-:S03]  /*2cc0*/  FFMA R17, R17, R17, R10 ;  /* 0x0000001111117223 */ /* 0x000fc6000000000a */
[--C-:B------:R-:W-:Y:S02]  /*2cd0*/  IADD3 R18, P0, P1, R13, R6, R15.reuse ;  /* 0x000000060d127210 */ /* 0x100fe4000791e00f */
[----:B------:R-:W-:Y:S01]  /*2ce0*/  SHF.R.S32.HI R6, RZ, 0x1f, R15 ;  /* 0x0000001fff067819 */ /* 0x000fe2000001140f */
[----:B------:R-:W0:Y:S01]  /*2cf0*/  F2I.TRUNC.NTZ R17, R17 ;  /* 0x0000001100117305 */ /* 0x000e22000020f100 */
[----:B------:R-:W-:Y:S02]  /*2d00*/  SHF.R.S32.HI R12, RZ, 0x1f, R13 ;  /* 0x0000001fff0c7819 */ /* 0x000fe4000001140d */
[----:B--2---:R-:W-:Y:S02]  /*2d10*/  IADD3 R10, PT, PT, -R16, 0x1, RZ ;  /* 0x00000001100a7810 */ /* 0x004fe40007ffe1ff */
[----:B------:R-:W-:Y:S02]  /*2d20*/  IADD3.X R12, PT, PT, R12, R3, R6, P0, P1 ;  /* 0x000000030c0c7210 */ /* 0x000fe400007e2406 */
[----:B------:R-:W-:-:S02]  /*2d30*/  SHF.R.S32.HI R3, RZ, 0x1f, R10 ;  /* 0x0000001fff037819 */ /* 0x000fc4000001140a */
[----:B0-----:R-:W-:-:S04]  /*2d40*/  IADD3 R13, PT, PT, -R17, 0x1, RZ ;  /* 0x00000001110d7810 */ /* 0x001fc80007ffe1ff */
[----:B------:R-:W-:Y:S02]  /*2d50*/  IADD3 R6, P0, P1, R13, R18, R10 ;  /* 0x000000120d067210 */ /* 0x000fe4000791e00a */
[----:B------:R-:W-:-:S04]  /*2d60*/  SHF.R.S32.HI R10, RZ, 0x1f, R13 ;  /* 0x0000001fff0a7819 */ /* 0x000fc8000001140d */
[----:B------:R-:W-:Y:S01]  /*2d70*/  IADD3.X R3, PT, PT, R10, R12, R3, P0, P1 ;  /* 0x0000000c0a037210 */ /* 0x000fe200007e2403 */
[----:B------:R-:W-:Y:S06]  /*2d80*/  BRA.U UP0, `(.L_x_11) ;  /* 0xfffffff9006c7547 */ /* 0x000fec000b83ffff */
[----:B------:R-:W-:Y:S01]  /*2d90*/  ISETP.NE.AND P0, PT, R14, RZ, PT ;  /* 0x000000ff0e00720c */ /* 0x000fe20003f05270 */
[----:B------:R-:W-:-:S05]  /*2da0*/  IMAD.MOV.U32 R7, RZ, RZ, R3 ;  /* 0x000000ffff077224 */ /* 0x000fca00078e0003 */
[----:B------:R0:W-:Y:S07]  /*2db0*/  STS.64 [R2], R6 ;  /* 0x0000000602007388 */ /* 0x0001ee0000000a00 */
[----:B------:R-:W-:Y:S05]  /*2dc0*/  @P0 EXIT ;  /* 0x000000000000094d */ /* 0x000fea0003800000 */
[----:B0-----:R-:W-:Y:S04]  /*2dd0*/  LDS.128 R4, [UR5] ;  /* 0x00000005ff047984 */ /* 0x001fe80008000c00 */
[----:B------:R-:W0:Y:S04]  /*2de0*/  LDS.128 R8, [UR5+0x10] ;  /* 0x00001005ff087984 */ /* 0x000e280008000c00 */
[----:B------:R-:W1:Y:S04]  /*2df0*/  LDS.128 R24, [UR5+0x20] ;  /* 0x00002005ff187984 */ /* 0x000e680008000c00 */
[----:B------:R-:W2:Y:S04]  /*2e00*/  LDS.128 R20, [UR5+0x30] ;  /* 0x00003005ff147984 */ /* 0x000ea80008000c00 */
[----:B------:R-:W3:Y:S04]  /*2e10*/  LDS.128 R16, [UR5+0x40] ;  /* 0x00004005ff107984 */ /* 0x000ee80008000c00 */
[----:B------:R-:W4:Y:S01]  /*2e20*/  LDS.128 R12, [UR5+0x50] ;  /* 0x00005005ff0c7984 */ /* 0x000f220008000c00 */
[----:B0-----:R-:W-:-:S04]  /*2e30*/  IADD3 R3, P0, P1, R8, R4, R6 ;  /* 0x0000000408037210 */ /* 0x001fc8000791e006 */
[----:B------:R-:W-:Y:S02]  /*2e40*/  IADD3.X R9, PT, PT, R9, R5, R7, P0, P1 ;  /* 0x0000000509097210 */ /* 0x000fe400007e2407 */
[----:B-1----:R-:W-:Y:S01]  /*2e50*/  IADD3 R3, P0, P1, R24, R3, R10 ;  /* 0x0000000318037210 */ /* 0x002fe2000791e00a */
[----:B------:R-:W0:Y:S03]  /*2e60*/  LDS.128 R4, [UR5+0x60] ;  /* 0x00006005ff047984 */ /* 0x000e260008000c00 */
[----:B------:R-:W-:Y:S02]  /*2e70*/  IADD3.X R25, PT, PT, R25, R9, R11, P0, P1 ;  /* 0x0000000919197210 */ /* 0x000fe400007e240b */
[----:B--2---:R-:W-:Y:S01]  /*2e80*/  IADD3 R3, P0, P1, R20, R3, R26 ;  /* 0x0000000314037210 */ /* 0x004fe2000791e01a */
[----:B------:R-:W1:Y:S03]  /*2e90*/  LDS.128 R8, [UR5+0x70] ;  /* 0x00007005ff087984 */ /* 0x000e660008000c00 */
[----:B------:R-:W-:-:S02]  /*2ea0*/  IADD3.X R21, PT, PT, R21, R25, R27, P0, P1 ;  /* 0x0000001915157210 */ /* 0x000fc400007e241b */
[----:B---3--:R-:W-:Y:S01]  /*2eb0*/  IADD3 R3, P0, P1, R16, R3, R22 ;  /* 0x0000000310037210 */ /* 0x008fe2000791e016 */
[----:B------:R-:W2:Y:S03]  /*2ec0*/  LDS.128 R24, [UR5+0x80] ;  /* 0x00008005ff187984 */ /* 0x000ea60008000c00 */
[----:B------:R-:W-:Y:S02]  /*2ed0*/  IADD3.X R17, PT, PT, R17, R21, R23, P0, P1 ;  /* 0x0000001511117210 */ /* 0x000fe400007e2417 */
[----:B----4-:R-:W-:Y:S01]  /*2ee0*/  IADD3 R3, P0, P1, R12, R3, R18 ;  /* 0x000000030c037210 */ /* 0x010fe2000791e012 */
[----:B------:R-:W3:Y:S03]  /*2ef0*/  LDS.128 R20, [UR5+0x90] ;  /* 0x00009005ff147984 */ /* 0x000ee60008000c00 */
[----:B------:R-:W-:-:S02]  /*2f00*/  IADD3.X R13, PT, PT, R13, R17, R19, P0, P1 ;  /* 0x000000110d0d7210 */ /* 0x000fc400007e2413 */
        /* <DEDUP_REMOVED lines=18> */
[----:B-1----:R-:W-:Y:S02]  /*3030*/  IADD3 R13, P0, P1, R4, R3, R14 ;  /* 0x00000003040d7210 */ /* 0x002fe4000791e00e */
[----:B------:R-:W0:Y:S02]  /*3040*/  LDC.64 R2, c[0x0][0x380] ;  /* 0x0000e000ff027b82 */ /* 0x000e240000000a00 */
[----:B------:R-:W-:Y:S02]  /*3050*/  IADD3.X R15, PT, PT, R5, R19, R15, P0, P1 ;  /* 0x00000013050f7210 */ /* 0x000fe400007e240f */
[----:B--2---:R-:W-:-:S04]  /*3060*/  IADD3 R5, P0, P1, R8, R13, R6 ;  /* 0x0000000d08057210 */ /* 0x004fc8000791e006 */
[----:B------:R-:W-:Y:S02]  /*3070*/  IADD3.X R7, PT, PT, R9, R15, R7, P0, P1 ;  /* 0x0000000f09077210 */ /* 0x000fe400007e2407 */
[----:B---3--:R-:W-:-:S04]  /*3080*/  IADD3 R5, P0, P1, R24, R5, R10 ;  /* 0x0000000518057210 */ /* 0x008fc8000791e00a */
[----:B------:R-:W-:Y:S02]  /*3090*/  IADD3.X R11, PT, PT, R25, R7, R11, P0, P1 ;  /* 0x00000007190b7210 */ /* 0x000fe400007e240b */
[----:B----4-:R-:W-:-:S04]  /*30a0*/  IADD3 R5, P0, P1, R20, R5, R26 ;  /* 0x0000000514057210 */ /* 0x010fc8000791e01a */
[----:B------:R-:W-:Y:S02]  /*30b0*/  IADD3.X R21, PT, PT, R21, R11, R27, P0, P1 ;  /* 0x0000000b15157210 */ /* 0x000fe400007e241b */
[----:B------:R-:W-:Y:S01]  /*30c0*/  IADD3 R4, P0, PT, R5, R22, RZ ;  /* 0x0000001605047210 */ /* 0x000fe20007f1e0ff */
[----:B0-----:R-:W-:-:S04]  /*30d0*/  IMAD.WIDE.U32 R2, R0, 0x8, R2 ;  /* 0x0000000800027825 */ /* 0x001fc800078e0002 */
[----:B------:R-:W-:-:S05]  /*30e0*/  IMAD.X R5, R21, 0x1, R23, P0 ;  /* 0x0000000115057824 */ /* 0x000fca00000e0617 */
[----:B------:R-:W-:Y:S01]  /*30f0*/  STG.E.64 desc[UR6][R2.64], R4 ;  /* 0x0000000402007986 */ /* 0x000fe2000c101b06 */
[----:B------:R-:W-:Y:S05]  /*3100*/  EXIT ;  /* 0x000000000000794d */ /* 0x000fea0003800000 */
.L_x_12:
[----:B------:R-:W-:-:S00]  /*3110*/  BRA `(.L_x_12) ;  /* 0xfffffffc00fc7947 */ /* 0x000fc0000383ffff */
[----:B------:R-:W-:-:S00]  /*3120*/  NOP ;  /* 0x0000000000007918 */ /* 0x000fc00000000000 */
        /* <DEDUP_REMOVED lines=13> */
.L_x_13:


//--------------------- .nv.global.init           --------------------------
	.section	.nv.global.init,"aw",@progbits
	.align	4
.nv.global.init:
	.type		mrg32k3aM1SubSeq,@object
	.size		mrg32k3aM1SubSeq,(mrg32k3aM2SubSeq - mrg32k3aM1SubSeq)
mrg32k3aM1SubSeq:
        /*0000*/ 	.byte	0x0b, 0xcc, 0xee, 0x04, 0x73, 0x29, 0x8b, 0x6f, 0xf6, 0x53, 0x03, 0xf6, 0x23, 0xf6, 0xea, 0xda
        /* <DEDUP_REMOVED lines=125> */
	.type		mrg32k3aM2SubSeq,@object
	.size		mrg32k3aM2SubSeq,(mrg32k3aM1 - mrg32k3aM2SubSeq)
mrg32k3aM2SubSeq:
        /* <DEDUP_REMOVED lines=126> */
	.type		mrg32k3aM1,@object
	.size		mrg32k3aM1,(mrg32k3aM1Seq - mrg32k3aM1)
mrg32k3aM1:
        /* <DEDUP_REMOVED lines=144> */
	.type		mrg32k3aM1Seq,@object
	.size		mrg32k3aM1Seq,(mrg32k3aM2 - mrg32k3aM1Seq)
mrg32k3aM1Seq:
        /* <DEDUP_REMOVED lines=144> */
	.type		mrg32k3aM2,@object
	.size		mrg32k3aM2,(mrg32k3aM2Seq - mrg32k3aM2)
mrg32k3aM2:
        /* <DEDUP_REMOVED lines=144> */
	.type		mrg32k3aM2Seq,@object
	.size		mrg32k3aM2Seq,(precalc_xorwow_matrix - mrg32k3aM2Seq)
mrg32k3aM2Seq:
        /* <DEDUP_REMOVED lines=144> */
	.type		precalc_xorwow_matrix,@object
	.size		precalc_xorwow_matrix,(precalc_xorwow_offset_matrix - precalc_xorwow_matrix)
precalc_xorwow_matrix:
        /* <DEDUP_REMOVED lines=6400> */
	.type		precalc_xorwow_offset_matrix,@object
	.size		precalc_xorwow_offset_matrix,(.L_1 - precalc_xorwow_offset_matrix)
precalc_xorwow_offset_matrix:
        /* <DEDUP_REMOVED lines=6400> */
.L_1:


//--------------------- .nv.shared._Z7picountPy   --------------------------
	.section	.nv.shared._Z7picountPy,"aw",@nobits
	.sectionflags	@""
	.align	8
.nv.shared._Z7picountPy:
	.zero		1280


//--------------------- .nv.shared.reserved.0     --------------------------
	.section	.nv.shared.reserved.0,"aw",@nobits
	.weak		__nv_reservedSMEM_offset_0_alias
	.size		__nv_reservedSMEM_offset_0_alias, 0, 64
	.other		__nv_reservedSMEM_offset_0_alias,@"STO_CUDA_RESERVED_SHARED STV_DEFAULT"
__nv_reservedSMEM_offset_0_alias:
	.zero		0
	.zero		64


//--------------------- .nv.constant0._Z7picountPy --------------------------
	.section	.nv.constant0._Z7picountPy,"a",@progbits
	.sectionflags	@""
	.align	4
.nv.constant0._Z7picountPy:
	.zero		904


//--------------------- SYMBOLS --------------------------

	.type		.nv.reservedSmem.offset0,@object
	.size		.nv.reservedSmem.offset0,0x4
	.type		.nv.reservedSmem.cap,@object
	.size		.nv.reservedSmem.cap,0x4
